// auto-generated by cutlass_sweep.sparse_gemm — config: {"arch": "sm_90", "cluster_m": 1, "cluster_n": 1, "dtype": "fp16", "tile_k": 64, "tile_m": 64, "tile_n": 128}
#include "cutlass/cutlass.h"
#include "cutlass/gemm/collective/collective_builder.hpp"
#include "cutlass/gemm/device/gemm_universal_adapter.h"
#include "cutlass/gemm/kernel/gemm_universal.hpp"
#include "cutlass/epilogue/collective/collective_builder.hpp"

using Elem = cutlass::half_t;
using Acc  = float;
using TileShape    = cute::Shape<cute::_64, cute::_128, cute::_64>;
using ClusterShape = cute::Shape<cute::_1, cute::_1, cute::_1>;

using CollectiveEpilogue = typename cutlass::epilogue::collective::CollectiveBuilder<
    cutlass::arch::Sm90, cutlass::arch::OpClassSparseTensorOp,
    TileShape, ClusterShape,
    cutlass::epilogue::collective::EpilogueTileAuto,
    Acc, Acc,
    Acc, cutlass::layout::ColumnMajor, 128 / cutlass::sizeof_bits<Acc>::value,
    Acc, cutlass::layout::ColumnMajor, 128 / cutlass::sizeof_bits<Acc>::value,
    cutlass::epilogue::collective::EpilogueScheduleAuto
  >::CollectiveOp;

using CollectiveMainloop = typename cutlass::gemm::collective::CollectiveBuilder<
    cutlass::arch::Sm90, cutlass::arch::OpClassSparseTensorOp,
    Elem, cutlass::layout::RowMajor, 128 / cutlass::sizeof_bits<Elem>::value,
    Elem, cutlass::layout::ColumnMajor, 128 / cutlass::sizeof_bits<Elem>::value,
    Acc,
    TileShape, ClusterShape,
    cutlass::gemm::collective::StageCountAutoCarveout<static_cast<int>(sizeof(typename CollectiveEpilogue::SharedStorage))>,
    cutlass::gemm::collective::KernelScheduleAuto
  >::CollectiveOp;

using GemmKernel = cutlass::gemm::kernel::GemmUniversal<
    cute::Shape<int,int,int,int>,
    CollectiveMainloop,
    CollectiveEpilogue
>;
using Gemm = cutlass::gemm::device::GemmUniversalAdapter<GemmKernel>;

auto* _anchor = &cutlass::device_kernel<GemmKernel>;


// ===== COMPILED SASS (sm_90a) =====

	.target	sm_90a

	.elftype	@"ET_EXEC"


//--------------------- .note.nv.tkinfo           --------------------------
	.section	.note.nv.tkinfo,"",@"SHT_NOTE"
	.sectionflags	@"SHF_NOTE_NV_TKINFO"
	.tkinfo
        /*0018*/ 	.word	0x00000002
        /*0030*/ 	.string	""
        /*0030*/ 	.string	"ptxas"
        /*0030*/ 	.string	"Cuda compilation tools, release 13.0, V13.0.88"
        /*0030*/ 	.string	"Build cuda_13.0.r13.0/compiler.36424714_0"
        /*0030*/ 	.string	"-arch sm_90a -m 64 "



//--------------------- .note.nv.cuinfo           --------------------------
	.section	.note.nv.cuinfo,"",@"SHT_NOTE"
	.sectionflags	@"SHF_NOTE_NV_CUINFO"
        /*0018*/ 	.short	0x0002
        /*001a*/ 	.short	0x005a
        /*001c*/ 	.short	0x0082
	.zero		2


//--------------------- .nv.info                  --------------------------
	.section	.nv.info,"",@"SHT_CUDA_INFO"
	.align	4


	//----- nvinfo : EIATTR_REGCOUNT
	.align		4
        /*0000*/ 	.byte	0x04, 0x2f
        /*0002*/ 	.short	(.L_12 - .L_11)
	.align		4
.L_11:
        /*0004*/ 	.word	index@(_ZN7cutlass13device_kernelINS_4gemm6kernel13GemmUniversalIN4cute5tupleIJiiiiEEENS1_10collective13CollectiveMmaINS1_40MainloopSm90TmaGmmaWarpSpecializedSparseILi11ENS5_IJNS4_1CILi1EEESB_SB_EEENS1_32KernelTmaWarpSpecializedPingpongEEENS5_IJNSA_ILi64EEENSA_ILi128EEESF_EEENS_6half_tENS5_IJNS4_6LayoutINS5_IJiNS5_IJNSA_ILi2EEEiEEEiEEENS5_IJlNS5_IJSB_SK_EEElEEEEENSJ_INS5_IJNS5_IJNS5_IJNSA_ILi8EEESK_NSA_ILi4EEEEEEiEEENS5_IJNS5_IJNSA_ILi16EEESK_SK_EEEiEEEiEEENS5_IJNS5_IJNS5_IJSF_SU_NSA_ILi1024EEEEEENSA_ILi4096EEEEEENS5_IJNS5_IJSB_NSA_ILi512EEENSA_ILi32EEEEEElEEElEEEEEEEESI_NS5_IJlSB_lEEENS4_8TiledMMAINS4_8MMA_AtomIJNS4_4SM904GMMA6SPARSE27GMMA_64x128x32_F32F16F16_SSILNS1D_5MajorE0ELS1G_0ELNS1D_7ScaleInE1ELS1H_1ELNS1D_9SparseSelE0EEEEEENSJ_ISC_NS5_IJNSA_ILi0EEES1L_S1L_EEEEENS5_IJNS4_10UnderscoreES1O_S1O_EEEEENS4_13SM90_TMA_LOADENS4_14ComposedLayoutINS4_7SwizzleILi2ELi4ELi3EEENS4_25smem_sparse_ptr_flag_bitsILi2ELi16EEENSJ_INS5_IJNS5_IJSB_SQ_EEENS5_IJSK_S13_EEEEEENS5_IJNS5_IJS1L_SF_EEESN_EEEEEEEvNS4_8identityES1R_NS1S_INS1T_ILi3ELi4ELi3EEENS4_18smem_ptr_flag_bitsILi16EEENSJ_INS5_IJSQ_SF_EEENS5_IJSF_SB_EEEEEEEvS24_EENS_8epilogue10collective6detail29Sm90TmaWarpSpecializedAdapterINS2E_15DefaultEpilogueIfNS5_IJSB_llEEES2I_NS2D_6thread17LinearCombinationIfLi1EffLNS2J_9ScaleType4KindE0ELNS_15FloatRoundStyleE2EfEENS1_15EpilogueDefaultEEEEEvvEEEEvNT_6ParamsE)
        /*0008*/ 	.word	0x000000a8


	//----- nvinfo : EIATTR_FRAME_SIZE
	.align		4
.L_12:
        /*000c*/ 	.byte	0x04, 0x11
        /*000e*/ 	.short	(.L_14 - .L_13)
	.align		4
.L_13:
        /*0010*/ 	.word	index@(_ZN7cutlass13device_kernelINS_4gemm6kernel13GemmUniversalIN4cute5tupleIJiiiiEEENS1_10collective13CollectiveMmaINS1_40MainloopSm90TmaGmmaWarpSpecializedSparseILi11ENS5_IJNS4_1CILi1EEESB_SB_EEENS1_32KernelTmaWarpSpecializedPingpongEEENS5_IJNSA_ILi64EEENSA_ILi128EEESF_EEENS_6half_tENS5_IJNS4_6LayoutINS5_IJiNS5_IJNSA_ILi2EEEiEEEiEEENS5_IJlNS5_IJSB_SK_EEElEEEEENSJ_INS5_IJNS5_IJNS5_IJNSA_ILi8EEESK_NSA_ILi4EEEEEEiEEENS5_IJNS5_IJNSA_ILi16EEESK_SK_EEEiEEEiEEENS5_IJNS5_IJNS5_IJSF_SU_NSA_ILi1024EEEEEENSA_ILi4096EEEEEENS5_IJNS5_IJSB_NSA_ILi512EEENSA_ILi32EEEEEElEEElEEEEEEEESI_NS5_IJlSB_lEEENS4_8TiledMMAINS4_8MMA_AtomIJNS4_4SM904GMMA6SPARSE27GMMA_64x128x32_F32F16F16_SSILNS1D_5MajorE0ELS1G_0ELNS1D_7ScaleInE1ELS1H_1ELNS1D_9SparseSelE0EEEEEENSJ_ISC_NS5_IJNSA_ILi0EEES1L_S1L_EEEEENS5_IJNS4_10UnderscoreES1O_S1O_EEEEENS4_13SM90_TMA_LOADENS4_14ComposedLayoutINS4_7SwizzleILi2ELi4ELi3EEENS4_25smem_sparse_ptr_flag_bitsILi2ELi16EEENSJ_INS5_IJNS5_IJSB_SQ_EEENS5_IJSK_S13_EEEEEENS5_IJNS5_IJS1L_SF_EEESN_EEEEEEEvNS4_8identityES1R_NS1S_INS1T_ILi3ELi4ELi3EEENS4_18smem_ptr_flag_bitsILi16EEENSJ_INS5_IJSQ_SF_EEENS5_IJSF_SB_EEEEEEEvS24_EENS_8epilogue10collective6detail29Sm90TmaWarpSpecializedAdapterINS2E_15DefaultEpilogueIfNS5_IJSB_llEEES2I_NS2D_6thread17LinearCombinationIfLi1EffLNS2J_9ScaleType4KindE0ELNS_15FloatRoundStyleE2EfEENS1_15EpilogueDefaultEEEEEvvEEEEvNT_6ParamsE)
        /*0014*/ 	.word	0x00000000


	//----- nvinfo : EIATTR_MIN_STACK_SIZE
	.align		4
.L_14:
        /*0018*/ 	.byte	0x04, 0x12
        /*001a*/ 	.short	(.L_16 - .L_15)
	.align		4
.L_15:
        /*001c*/ 	.word	index@(_ZN7cutlass13device_kernelINS_4gemm6kernel13GemmUniversalIN4cute5tupleIJiiiiEEENS1_10collective13CollectiveMmaINS1_40MainloopSm90TmaGmmaWarpSpecializedSparseILi11ENS5_IJNS4_1CILi1EEESB_SB_EEENS1_32KernelTmaWarpSpecializedPingpongEEENS5_IJNSA_ILi64EEENSA_ILi128EEESF_EEENS_6half_tENS5_IJNS4_6LayoutINS5_IJiNS5_IJNSA_ILi2EEEiEEEiEEENS5_IJlNS5_IJSB_SK_EEElEEEEENSJ_INS5_IJNS5_IJNS5_IJNSA_ILi8EEESK_NSA_ILi4EEEEEEiEEENS5_IJNS5_IJNSA_ILi16EEESK_SK_EEEiEEEiEEENS5_IJNS5_IJNS5_IJSF_SU_NSA_ILi1024EEEEEENSA_ILi4096EEEEEENS5_IJNS5_IJSB_NSA_ILi512EEENSA_ILi32EEEEEElEEElEEEEEEEESI_NS5_IJlSB_lEEENS4_8TiledMMAINS4_8MMA_AtomIJNS4_4SM904GMMA6SPARSE27GMMA_64x128x32_F32F16F16_SSILNS1D_5MajorE0ELS1G_0ELNS1D_7ScaleInE1ELS1H_1ELNS1D_9SparseSelE0EEEEEENSJ_ISC_NS5_IJNSA_ILi0EEES1L_S1L_EEEEENS5_IJNS4_10UnderscoreES1O_S1O_EEEEENS4_13SM90_TMA_LOADENS4_14ComposedLayoutINS4_7SwizzleILi2ELi4ELi3EEENS4_25smem_sparse_ptr_flag_bitsILi2ELi16EEENSJ_INS5_IJNS5_IJSB_SQ_EEENS5_IJSK_S13_EEEEEENS5_IJNS5_IJS1L_SF_EEESN_EEEEEEEvNS4_8identityES1R_NS1S_INS1T_ILi3ELi4ELi3EEENS4_18smem_ptr_flag_bitsILi16EEENSJ_INS5_IJSQ_SF_EEENS5_IJSF_SB_EEEEEEEvS24_EENS_8epilogue10collective6detail29Sm90TmaWarpSpecializedAdapterINS2E_15DefaultEpilogueIfNS5_IJSB_llEEES2I_NS2D_6thread17LinearCombinationIfLi1EffLNS2J_9ScaleType4KindE0ELNS_15FloatRoundStyleE2EfEENS1_15EpilogueDefaultEEEEEvvEEEEvNT_6ParamsE)
        /*0020*/ 	.word	0x00000000
.L_16:


//--------------------- .nv.compat                --------------------------
	.section	.nv.compat,"",@"SHT_CUDA_COMPAT_INFO"
	.align	4
        /*0000*/ 	.byte	0x02, 0x09, 0x01, 0x00, 0x02, 0x02, 0x04, 0x00, 0x02, 0x05, 0x05, 0x00, 0x03, 0x07, 0x01, 0x01
        /*0010*/ 	.byte	0x02, 0x03, 0x01, 0x00, 0x02, 0x06, 0x01, 0x00, 0x04, 0x0b, 0x08, 0x00, 0x00, 0x00, 0x00, 0x00
        /*0020*/ 	.byte	0x00, 0x00, 0x00, 0x00


//--------------------- .nv.info._ZN7cutlass13device_kernelINS_4gemm6kernel13GemmUniversalIN4cute5tupleIJiiiiEEENS1_10collective13CollectiveMmaINS1_40MainloopSm90TmaGmmaWarpSpecializedSparseILi11ENS5_IJNS4_1CILi1EEESB_SB_EEENS1_32KernelTmaWarpSpecializedPingpongEEENS5_IJNSA_ILi64EEENSA_ILi128EEESF_EEENS_6half_tENS5_IJNS4_6LayoutINS5_IJiNS5_IJNSA_ILi2EEEiEEEiEEENS5_IJlNS5_IJSB_SK_EEElEEEEENSJ_INS5_IJNS5_IJNS5_IJNSA_ILi8EEESK_NSA_ILi4EEEEEEiEEENS5_IJNS5_IJNSA_ILi16EEESK_SK_EEEiEEEiEEENS5_IJNS5_IJNS5_IJSF_SU_NSA_ILi1024EEEEEENSA_ILi4096EEEEEENS5_IJNS5_IJSB_NSA_ILi512EEENSA_ILi32EEEEEElEEElEEEEEEEESI_NS5_IJlSB_lEEENS4_8TiledMMAINS4_8MMA_AtomIJNS4_4SM904GMMA6SPARSE27GMMA_64x128x32_F32F16F16_SSILNS1D_5MajorE0ELS1G_0ELNS1D_7ScaleInE1ELS1H_1ELNS1D_9SparseSelE0EEEEEENSJ_ISC_NS5_IJNSA_ILi0EEES1L_S1L_EEEEENS5_IJNS4_10UnderscoreES1O_S1O_EEEEENS4_13SM90_TMA_LOADENS4_14ComposedLayoutINS4_7SwizzleILi2ELi4ELi3EEENS4_25smem_sparse_ptr_flag_bitsILi2ELi16EEENSJ_INS5_IJNS5_IJSB_SQ_EEENS5_IJSK_S13_EEEEEENS5_IJNS5_IJS1L_SF_EEESN_EEEEEEEvNS4_8identityES1R_NS1S_INS1T_ILi3ELi4ELi3EEENS4_18smem_ptr_flag_bitsILi16EEENSJ_INS5_IJSQ_SF_EEENS5_IJSF_SB_EEEEEEEvS24_EENS_8epilogue10collective6detail29Sm90TmaWarpSpecializedAdapterINS2E_15DefaultEpilogueIfNS5_IJSB_llEEES2I_NS2D_6thread17LinearCombinationIfLi1EffLNS2J_9ScaleType4KindE0ELNS_15FloatRoundStyleE2EfEENS1_15EpilogueDefaultEEEEEvvEEEEvNT_6ParamsE --------------------------
	.section	.nv.info._ZN7cutlass13device_kernelINS_4gemm6kernel13GemmUniversalIN4cute5tupleIJiiiiEEENS1_10collective13CollectiveMmaINS1_40MainloopSm90TmaGmmaWarpSpecializedSparseILi11ENS5_IJNS4_1CILi1EEESB_SB_EEENS1_32KernelTmaWarpSpecializedPingpongEEENS5_IJNSA_ILi64EEENSA_ILi128EEESF_EEENS_6half_tENS5_IJNS4_6LayoutINS5_IJiNS5_IJNSA_ILi2EEEiEEEiEEENS5_IJlNS5_IJSB_SK_EEElEEEEENSJ_INS5_IJNS5_IJNS5_IJNSA_ILi8EEESK_NSA_ILi4EEEEEEiEEENS5_IJNS5_IJNSA_ILi16EEESK_SK_EEEiEEEiEEENS5_IJNS5_IJNS5_IJSF_SU_NSA_ILi1024EEEEEENSA_ILi4096EEEEEENS5_IJNS5_IJSB_NSA_ILi512EEENSA_ILi32EEEEEElEEElEEEEEEEESI_NS5_IJlSB_lEEENS4_8TiledMMAINS4_8MMA_AtomIJNS4_4SM904GMMA6SPARSE27GMMA_64x128x32_F32F16F16_SSILNS1D_5MajorE0ELS1G_0ELNS1D_7ScaleInE1ELS1H_1ELNS1D_9SparseSelE0EEEEEENSJ_ISC_NS5_IJNSA_ILi0EEES1L_S1L_EEEEENS5_IJNS4_10UnderscoreES1O_S1O_EEEEENS4_13SM90_TMA_LOADENS4_14ComposedLayoutINS4_7SwizzleILi2ELi4ELi3EEENS4_25smem_sparse_ptr_flag_bitsILi2ELi16EEENSJ_INS5_IJNS5_IJSB_SQ_EEENS5_IJSK_S13_EEEEEENS5_IJNS5_IJS1L_SF_EEESN_EEEEEEEvNS4_8identityES1R_NS1S_INS1T_ILi3ELi4ELi3EEENS4_18smem_ptr_flag_bitsILi16EEENSJ_INS5_IJSQ_SF_EEENS5_IJSF_SB_EEEEEEEvS24_EENS_8epilogue10collective6detail29Sm90TmaWarpSpecializedAdapterINS2E_15DefaultEpilogueIfNS5_IJSB_llEEES2I_NS2D_6thread17LinearCombinationIfLi1EffLNS2J_9ScaleType4KindE0ELNS_15FloatRoundStyleE2EfEENS1_15EpilogueDefaultEEEEEvvEEEEvNT_6ParamsE,"",@"SHT_CUDA_INFO"
	.sectionflags	@""
	.align	4


	//----- nvinfo : EIATTR_CUDA_API_VERSION
	.align		4
        /*0000*/ 	.byte	0x04, 0x37
        /*0002*/ 	.short	(.L_18 - .L_17)
.L_17:
        /*0004*/ 	.word	0x00000082


	//----- nvinfo : EIATTR_KPARAM_INFO
	.align		4
.L_18:
        /*0008*/ 	.byte	0x04, 0x17
        /*000a*/ 	.short	(.L_20 - .L_19)
.L_19:
        /*000c*/ 	.word	0x00000000
        /*0010*/ 	.short	0x0000
        /*0012*/ 	.short	0x0070
        /*0014*/ 	.byte	0x00, 0xf0, 0x01, 0x14


	//----- nvinfo : EIATTR_SPARSE_MMA_MASK
	.align		4
.L_20:
        /*0018*/ 	.byte	0x03, 0x50
        /*001a*/ 	.short	0x0002


	//----- nvinfo : EIATTR_MAXREG_COUNT
	.align		4
        /*001c*/ 	.byte	0x03, 0x1b
        /*001e*/ 	.short	0x00a8


	//----- nvinfo : EIATTR_NUM_BARRIERS
	.align		4
        /*0020*/ 	.byte	0x02, 0x4c
        /*0022*/ 	.byte	0x01
	.zero		1


	//----- nvinfo : EIATTR_MERCURY_ISA_VERSION
	.align		4
        /*0024*/ 	.byte	0x03, 0x5f
        /*0026*/ 	.short	0x0101


	//----- nvinfo : EIATTR_INT_WARP_WIDE_INSTR_OFFSETS
	.align		4
        /*0028*/ 	.byte	0x04, 0x31
        /*002a*/ 	.short	(.L_22 - .L_21)


	//   ....[0]....
.L_21:
        /*002c*/ 	.word	0x00000520


	//   ....[1]....
        /*0030*/ 	.word	0x00000540


	//   ....[2]....
        /*0034*/ 	.word	0x000005c0


	//   ....[3]....
        /*0038*/ 	.word	0x000005d0


	//   ....[4]....
        /*003c*/ 	.word	0x000005e0


	//   ....[5]....
        /*0040*/ 	.word	0x00000600


	//   ....[6]....
        /*0044*/ 	.word	0x00000690


	//   ....[7]....
        /*0048*/ 	.word	0x000006b0


	//----- nvinfo : EIATTR_COOP_GROUP_MASK_REGIDS
	.align		4
.L_22:
        /*004c*/ 	.byte	0x04, 0x29
        /*004e*/ 	.short	(.L_24 - .L_23)


	//   ....[0]....
.L_23:
        /*0050*/ 	.word	0xffffffff


	//   ....[1]....
        /*0054*/ 	.word	0xffffffff


	//   ....[2]....
        /*0058*/ 	.word	0xffffffff


	//   ....[3]....
        /*005c*/ 	.word	0xffffffff


	//   ....[4]....
        /*0060*/ 	.word	0xffffffff


	//   ....[5]....
        /*0064*/ 	.word	0xffffffff


	//----- nvinfo : EIATTR_COOP_GROUP_INSTR_OFFSETS
	.align		4
.L_24:
        /*0068*/ 	.byte	0x04, 0x28
        /*006a*/ 	.short	(.L_26 - .L_25)


	//   ....[0]....
.L_25:
        /*006c*/ 	.word	0x00000060


	//   ....[1]....
        /*0070*/ 	.word	0x00000070


	//   ....[2]....
        /*0074*/ 	.word	0x00000160


	//   ....[3]....
        /*0078*/ 	.word	0x00000400


	//   ....[4]....
        /*007c*/ 	.word	0x00000440


	//   ....[5]....
        /*0080*/ 	.word	0x00000480


	//----- nvinfo : EIATTR_REG_RECONFIG
	.align		4
.L_26:
        /*0084*/ 	.byte	0x01, 0x54
	.zero		2


	//----- nvinfo : EIATTR_MBARRIER_INSTR_OFFSETS
	.align		4
        /*0088*/ 	.byte	0x04, 0x39
        /*008a*/ 	.short	(.L_28 - .L_27)


	//   ....[0]....
.L_27:
        /*008c*/ 	.word	0x00000280
        /*0090*/ 	.word	0x000000ff
        /*0094*/ 	.word	0x00000000
        /*0098*/ 	.short	0x0100
        /*009a*/ 	.byte	0x08
	.zero		1


	//   ....[1]....
        /*009c*/ 	.word	0x00000290
        /*00a0*/ 	.word	0x000000ff
        /*00a4*/ 	.word	0x00000058
        /*00a8*/ 	.short	0x0100
        /*00aa*/ 	.byte	0x08
	.zero		1


	//   ....[2]....
        /*00ac*/ 	.word	0x000002a0
        /*00b0*/ 	.word	0x000000ff
        /*00b4*/ 	.word	0x00000008
        /*00b8*/ 	.short	0x0100
        /*00ba*/ 	.byte	0x08
	.zero		1


	//   ....[3]....
        /*00bc*/ 	.word	0x000002b0
        /*00c0*/ 	.word	0x000000ff
        /*00c4*/ 	.word	0x00000060
        /*00c8*/ 	.short	0x0100
        /*00ca*/ 	.byte	0x08
	.zero		1


	//   ....[4]....
        /*00cc*/ 	.word	0x000002c0
        /*00d0*/ 	.word	0x000000ff
        /*00d4*/ 	.word	0x00000010
        /*00d8*/ 	.short	0x0100
        /*00da*/ 	.byte	0x08
	.zero		1


	//   ....[5]....
        /*00dc*/ 	.word	0x000002d0
        /*00e0*/ 	.word	0x000000ff
        /*00e4*/ 	.word	0x00000068
        /*00e8*/ 	.short	0x0100
        /*00ea*/ 	.byte	0x08
	.zero		1


	//   ....[6]....
        /*00ec*/ 	.word	0x000002e0
        /*00f0*/ 	.word	0x000000ff
        /*00f4*/ 	.word	0x00000018
        /*00f8*/ 	.short	0x0100
        /*00fa*/ 	.byte	0x08
	.zero		1


	//   ....[7]....
        /*00fc*/ 	.word	0x000002f0
        /*0100*/ 	.word	0x000000ff
        /*0104*/ 	.word	0x00000070
        /*0108*/ 	.short	0x0100
        /*010a*/ 	.byte	0x08
	.zero		1


	//   ....[8]....
        /*010c*/ 	.word	0x00000300
        /*0110*/ 	.word	0x000000ff
        /*0114*/ 	.word	0x00000020
        /*0118*/ 	.short	0x0100
        /*011a*/ 	.byte	0x08
	.zero		1


	//   ....[9]....
        /*011c*/ 	.word	0x00000310
        /*0120*/ 	.word	0x000000ff
        /*0124*/ 	.word	0x00000078
        /*0128*/ 	.short	0x0100
        /*012a*/ 	.byte	0x08
	.zero		1


	//   ....[10]....
        /*012c*/ 	.word	0x00000320
        /*0130*/ 	.word	0x000000ff
        /*0134*/ 	.word	0x00000028
        /*0138*/ 	.short	0x0100
        /*013a*/ 	.byte	0x08
	.zero		1


	//   ....[11]....
        /*013c*/ 	.word	0x00000330
        /*0140*/ 	.word	0x000000ff
        /*0144*/ 	.word	0x00000080
        /*0148*/ 	.short	0x0100
        /*014a*/ 	.byte	0x08
	.zero		1


	//   ....[12]....
        /*014c*/ 	.word	0x00000340
        /*0150*/ 	.word	0x000000ff
        /*0154*/ 	.word	0x00000030
        /*0158*/ 	.short	0x0100
        /*015a*/ 	.byte	0x08
	.zero		1


	//   ....[13]....
        /*015c*/ 	.word	0x00000350
        /*0160*/ 	.word	0x000000ff
        /*0164*/ 	.word	0x00000088
        /*0168*/ 	.short	0x0100
        /*016a*/ 	.byte	0x08
	.zero		1


	//   ....[14]....
        /*016c*/ 	.word	0x00000360
        /*0170*/ 	.word	0x000000ff
        /*0174*/ 	.word	0x00000038
        /*0178*/ 	.short	0x0100
        /*017a*/ 	.byte	0x08
	.zero		1


	//   ....[15]....
        /*017c*/ 	.word	0x00000370
        /*0180*/ 	.word	0x000000ff
        /*0184*/ 	.word	0x00000090
        /*0188*/ 	.short	0x0100
        /*018a*/ 	.byte	0x08
	.zero		1


	//   ....[16]....
        /*018c*/ 	.word	0x00000380
        /*0190*/ 	.word	0x000000ff
        /*0194*/ 	.word	0x00000040
        /*0198*/ 	.short	0x0100
        /*019a*/ 	.byte	0x08
	.zero		1


	//   ....[17]....
        /*019c*/ 	.word	0x00000390
        /*01a0*/ 	.word	0x000000ff
        /*01a4*/ 	.word	0x00000098
        /*01a8*/ 	.short	0x0100
        /*01aa*/ 	.byte	0x08
	.zero		1


	//   ....[18]....
        /*01ac*/ 	.word	0x000003a0
        /*01b0*/ 	.word	0x000000ff
        /*01b4*/ 	.word	0x00000048
        /*01b8*/ 	.short	0x0100
        /*01ba*/ 	.byte	0x08
	.zero		1


	//   ....[19]....
        /*01bc*/ 	.word	0x000003b0
        /*01c0*/ 	.word	0x000000ff
        /*01c4*/ 	.word	0x000000a0
        /*01c8*/ 	.short	0x0100
        /*01ca*/ 	.byte	0x08
	.zero		1


	//   ....[20]....
        /*01cc*/ 	.word	0x000003c0
        /*01d0*/ 	.word	0x000000ff
        /*01d4*/ 	.word	0x00000050
        /*01d8*/ 	.short	0x0100
        /*01da*/ 	.byte	0x08
	.zero		1


	//   ....[21]....
        /*01dc*/ 	.word	0x000003d0
        /*01e0*/ 	.word	0x000000ff
        /*01e4*/ 	.word	0x000000a8
        /*01e8*/ 	.short	0x0100
        /*01ea*/ 	.byte	0x08
	.zero		1


	//   ....[22]....
        /*01ec*/ 	.word	0x000006f0
        /*01f0*/ 	.word	0x000000ff
        /*01f4*/ 	.word	0x000000e0
        /*01f8*/ 	.short	0x0100
        /*01fa*/ 	.byte	0x08
	.zero		1


	//   ....[23]....
        /*01fc*/ 	.word	0x00000760
        /*0200*/ 	.word	0x000000ff
        /*0204*/ 	.word	0x000000e8
        /*0208*/ 	.short	0x0100
        /*020a*/ 	.byte	0x08
	.zero		1


	//   ....[24]....
        /*020c*/ 	.word	0x00000780
        /*0210*/ 	.word	0x000000ff
        /*0214*/ 	.word	0x000000c0
        /*0218*/ 	.short	0x0100
        /*021a*/ 	.byte	0x09
	.zero		1


	//   ....[25]....
        /*021c*/ 	.word	0x00000790
        /*0220*/ 	.word	0x000000ff
        /*0224*/ 	.word	0x000000c8
        /*0228*/ 	.short	0x0100
        /*022a*/ 	.byte	0x09
	.zero		1


	//   ....[26]....
        /*022c*/ 	.word	0x000007a0
        /*0230*/ 	.word	0x000000ff
        /*0234*/ 	.word	0x000000d0
        /*0238*/ 	.short	0x0100
        /*023a*/ 	.byte	0x09
	.zero		1


	//   ....[27]....
        /*023c*/ 	.word	0x000007b0
        /*0240*/ 	.word	0x000000ff
        /*0244*/ 	.word	0x000000d8
        /*0248*/ 	.short	0x0100
        /*024a*/ 	.byte	0x09
	.zero		1


	//   ....[28]....
        /*024c*/ 	.word	0x00001630
        /*0250*/ 	.word	0x000000ff
        /*0254*/ 	.word	0xfffffff8
        /*0258*/ 	.short	0x010a
        /*025a*/ 	.byte	0x0c
	.zero		1


	//   ....[29]....
        /*025c*/ 	.word	0x00001900
        /*0260*/ 	.word	0x000000ff
        /*0264*/ 	.word	0x00000000
        /*0268*/ 	.short	0x010a
        /*026a*/ 	.byte	0x08
	.zero		1


	//   ....[30]....
        /*026c*/ 	.word	0x00001960
        /*0270*/ 	.word	0x000000ff
        /*0274*/ 	.word	0x00000000
        /*0278*/ 	.short	0x010a
        /*027a*/ 	.byte	0x08
	.zero		1


	//   ....[31]....
        /*027c*/ 	.word	0x00001ab0
        /*0280*/ 	.word	0x000000ff
        /*0284*/ 	.word	0x00000000
        /*0288*/ 	.short	0x0101
        /*028a*/ 	.byte	0x08
	.zero		1


	//   ....[32]....
        /*028c*/ 	.word	0x00001c30
        /*0290*/ 	.word	0x00000013
        /*0294*/ 	.word	0x00000000
        /*0298*/ 	.short	0x0101
        /*029a*/ 	.byte	0x15
	.zero		1


	//   ....[33]....
        /*029c*/ 	.word	0x00001c80
        /*02a0*/ 	.word	0x000000ff
        /*02a4*/ 	.word	0x00000008
        /*02a8*/ 	.short	0x010a
        /*02aa*/ 	.byte	0x0c
	.zero		1


	//   ....[34]....
        /*02ac*/ 	.word	0x00006890
        /*02b0*/ 	.word	0x00000004
        /*02b4*/ 	.word	0x00000000
        /*02b8*/ 	.short	0x0101
        /*02ba*/ 	.byte	0x15
	.zero		1


	//   ....[35]....
        /*02bc*/ 	.word	0x00007180
        /*02c0*/ 	.word	0x00000012
        /*02c4*/ 	.word	0x00000058
        /*02c8*/ 	.short	0x010a
        /*02ca*/ 	.byte	0x3f
	.zero		1


	//   ....[36]....
        /*02cc*/ 	.word	0x000075c0
        /*02d0*/ 	.word	0x0000000a
        /*02d4*/ 	.word	0x000000e8
        /*02d8*/ 	.short	0x0101
        /*02da*/ 	.byte	0x3f
	.zero		1


	//   ....[37]....
        /*02dc*/ 	.word	0x00007d20
        /*02e0*/ 	.word	0x00000005
        /*02e4*/ 	.word	0x00000000
        /*02e8*/ 	.short	0x010a
        /*02ea*/ 	.byte	0x3f
	.zero		1


	//   ....[38]....
        /*02ec*/ 	.word	0x00007da0
        /*02f0*/ 	.word	0x00000007
        /*02f4*/ 	.word	0x00000000
        /*02f8*/ 	.short	0x010a
        /*02fa*/ 	.byte	0x3f
	.zero		1


	//   ....[39]....
        /*02fc*/ 	.word	0x00007e30
        /*0300*/ 	.word	0x00000006
        /*0304*/ 	.word	0x00000000
        /*0308*/ 	.short	0x010a
        /*030a*/ 	.byte	0x3f
	.zero		1


	//   ....[40]....
        /*030c*/ 	.word	0x00007ec0
        /*0310*/ 	.word	0x00000009
        /*0314*/ 	.word	0x00000000
        /*0318*/ 	.short	0x010a
        /*031a*/ 	.byte	0x3f
	.zero		1


	//   ....[41]....
        /*031c*/ 	.word	0x00007f50
        /*0320*/ 	.word	0x00000006
        /*0324*/ 	.word	0x00000000
        /*0328*/ 	.short	0x010a
        /*032a*/ 	.byte	0x3f
	.zero		1


	//   ....[42]....
        /*032c*/ 	.word	0x00007fe0
        /*0330*/ 	.word	0x00000009
        /*0334*/ 	.word	0x00000000
        /*0338*/ 	.short	0x010a
        /*033a*/ 	.byte	0x3f
	.zero		1


	//   ....[43]....
        /*033c*/ 	.word	0x00008070
        /*0340*/ 	.word	0x00000006
        /*0344*/ 	.word	0x00000000
        /*0348*/ 	.short	0x010a
        /*034a*/ 	.byte	0x3f
	.zero		1


	//   ....[44]....
        /*034c*/ 	.word	0x00008100
        /*0350*/ 	.word	0x00000009
        /*0354*/ 	.word	0x00000000
        /*0358*/ 	.short	0x010a
        /*035a*/ 	.byte	0x3f
	.zero		1


	//   ....[45]....
        /*035c*/ 	.word	0x00008190
        /*0360*/ 	.word	0x00000008
        /*0364*/ 	.word	0x00000000
        /*0368*/ 	.short	0x010a
        /*036a*/ 	.byte	0x3f
	.zero		1


	//   ....[46]....
        /*036c*/ 	.word	0x00008220
        /*0370*/ 	.word	0x0000000b
        /*0374*/ 	.word	0x00000000
        /*0378*/ 	.short	0x010a
        /*037a*/ 	.byte	0x3f
	.zero		1


	//   ....[47]....
        /*037c*/ 	.word	0x000082b0
        /*0380*/ 	.word	0x00000003
        /*0384*/ 	.word	0x00000000
        /*0388*/ 	.short	0x010a
        /*038a*/ 	.byte	0x3f
	.zero		1


	//   ....[48]....
        /*038c*/ 	.word	0x00008320
        /*0390*/ 	.word	0x00000013
        /*0394*/ 	.word	0xfffffff8
        /*0398*/ 	.short	0x010a
        /*039a*/ 	.byte	0x3f
	.zero		1


	//   ....[49]....
        /*039c*/ 	.word	0x00008380
        /*03a0*/ 	.word	0x00000015
        /*03a4*/ 	.word	0x00000000
        /*03a8*/ 	.short	0x010a
        /*03aa*/ 	.byte	0x3f
	.zero		1


	//   ....[50]....
        /*03ac*/ 	.word	0x000083e0
        /*03b0*/ 	.word	0x00000013
        /*03b4*/ 	.word	0x00000008
        /*03b8*/ 	.short	0x010a
        /*03ba*/ 	.byte	0x3f
	.zero		1


	//   ....[51]....
        /*03bc*/ 	.word	0x000084b0
        /*03c0*/ 	.word	0x00000012
        /*03c4*/ 	.word	0x00000058
        /*03c8*/ 	.short	0x010a
        /*03ca*/ 	.byte	0x3f
	.zero		1


	//   ....[52]....
        /*03cc*/ 	.word	0x00008590
        /*03d0*/ 	.word	0x00000005
        /*03d4*/ 	.word	0x00000000
        /*03d8*/ 	.short	0x010a
        /*03da*/ 	.byte	0x3f
	.zero		1


	//   ....[53]....
        /*03dc*/ 	.word	0x000085e0
        /*03e0*/ 	.word	0x00000007
        /*03e4*/ 	.word	0x00000000
        /*03e8*/ 	.short	0x010a
        /*03ea*/ 	.byte	0x3f
	.zero		1


	//   ....[54]....
        /*03ec*/ 	.word	0x00008630
        /*03f0*/ 	.word	0x00000006
        /*03f4*/ 	.word	0x00000000
        /*03f8*/ 	.short	0x010a
        /*03fa*/ 	.byte	0x3f
	.zero		1


	//   ....[55]....
        /*03fc*/ 	.word	0x00008680
        /*0400*/ 	.word	0x00000009
        /*0404*/ 	.word	0x00000000
        /*0408*/ 	.short	0x010a
        /*040a*/ 	.byte	0x3f
	.zero		1


	//   ....[56]....
        /*040c*/ 	.word	0x000086d0
        /*0410*/ 	.word	0x00000006
        /*0414*/ 	.word	0x00000000
        /*0418*/ 	.short	0x010a
        /*041a*/ 	.byte	0x3f
	.zero		1


	//   ....[57]....
        /*041c*/ 	.word	0x00008720
        /*0420*/ 	.word	0x00000009
        /*0424*/ 	.word	0x00000000
        /*0428*/ 	.short	0x010a
        /*042a*/ 	.byte	0x3f
	.zero		1


	//   ....[58]....
        /*042c*/ 	.word	0x00008770
        /*0430*/ 	.word	0x00000006
        /*0434*/ 	.word	0x00000000
        /*0438*/ 	.short	0x010a
        /*043a*/ 	.byte	0x3f
	.zero		1


	//   ....[59]....
        /*043c*/ 	.word	0x000087c0
        /*0440*/ 	.word	0x00000009
        /*0444*/ 	.word	0x00000000
        /*0448*/ 	.short	0x010a
        /*044a*/ 	.byte	0x3f
	.zero		1


	//   ....[60]....
        /*044c*/ 	.word	0x00008810
        /*0450*/ 	.word	0x00000008
        /*0454*/ 	.word	0x00000000
        /*0458*/ 	.short	0x010a
        /*045a*/ 	.byte	0x3f
	.zero		1


	//   ....[61]....
        /*045c*/ 	.word	0x00008860
        /*0460*/ 	.word	0x0000000b
        /*0464*/ 	.word	0x00000000
        /*0468*/ 	.short	0x010a
        /*046a*/ 	.byte	0x3f
	.zero		1


	//----- nvinfo : EIATTR_NUM_MBARRIERS
	.align		4
.L_28:
        /*046c*/ 	.byte	0x03, 0x38
        /*046e*/ 	.short	0x001c


	//----- nvinfo : EIATTR_EXIT_INSTR_OFFSETS
	.align		4
        /*0470*/ 	.byte	0x04, 0x1c
        /*0472*/ 	.short	(.L_30 - .L_29)


	//   ....[0]....
.L_29:
        /*0474*/ 	.word	0x00001290


	//   ....[1]....
        /*0478*/ 	.word	0x000012f0


	//   ....[2]....
        /*047c*/ 	.word	0x00006ea0


	//   ....[3]....
        /*0480*/ 	.word	0x00006ed0


	//   ....[4]....
        /*0484*/ 	.word	0x00008300


	//----- nvinfo : EIATTR_MAX_THREADS
	.align		4
.L_30:
        /*0488*/ 	.byte	0x04, 0x05
        /*048a*/ 	.short	(.L_32 - .L_31)
.L_31:
        /*048c*/ 	.word	0x00000180
        /*0490*/ 	.word	0x00000001
        /*0494*/ 	.word	0x00000001


	//----- nvinfo : EIATTR_CRS_STACK_SIZE
	.align		4
.L_32:
        /*0498*/ 	.byte	0x04, 0x1e
        /*049a*/ 	.short	(.L_34 - .L_33)
.L_33:
        /*049c*/ 	.word	0x00000000


	//----- nvinfo : EIATTR_CBANK_PARAM_SIZE
	.align		4
.L_34:
        /*04a0*/ 	.byte	0x03, 0x19
        /*04a2*/ 	.short	0x0570


	//----- nvinfo : EIATTR_PARAM_CBANK
	.align		4
        /*04a4*/ 	.byte	0x04, 0x0a
        /*04a6*/ 	.short	(.L_36 - .L_35)
	.align		4
.L_35:
        /*04a8*/ 	.word	index@(.nv.constant0._ZN7cutlass13device_kernelINS_4gemm6kernel13GemmUniversalIN4cute5tupleIJiiiiEEENS1_10collective13CollectiveMmaINS1_40MainloopSm90TmaGmmaWarpSpecializedSparseILi11ENS5_IJNS4_1CILi1EEESB_SB_EEENS1_32KernelTmaWarpSpecializedPingpongEEENS5_IJNSA_ILi64EEENSA_ILi128EEESF_EEENS_6half_tENS5_IJNS4_6LayoutINS5_IJiNS5_IJNSA_ILi2EEEiEEEiEEENS5_IJlNS5_IJSB_SK_EEElEEEEENSJ_INS5_IJNS5_IJNS5_IJNSA_ILi8EEESK_NSA_ILi4EEEEEEiEEENS5_IJNS5_IJNSA_ILi16EEESK_SK_EEEiEEEiEEENS5_IJNS5_IJNS5_IJSF_SU_NSA_ILi1024EEEEEENSA_ILi4096EEEEEENS5_IJNS5_IJSB_NSA_ILi512EEENSA_ILi32EEEEEElEEElEEEEEEEESI_NS5_IJlSB_lEEENS4_8TiledMMAINS4_8MMA_AtomIJNS4_4SM904GMMA6SPARSE27GMMA_64x128x32_F32F16F16_SSILNS1D_5MajorE0ELS1G_0ELNS1D_7ScaleInE1ELS1H_1ELNS1D_9SparseSelE0EEEEEENSJ_ISC_NS5_IJNSA_ILi0EEES1L_S1L_EEEEENS5_IJNS4_10UnderscoreES1O_S1O_EEEEENS4_13SM90_TMA_LOADENS4_14ComposedLayoutINS4_7SwizzleILi2ELi4ELi3EEENS4_25smem_sparse_ptr_flag_bitsILi2ELi16EEENSJ_INS5_IJNS5_IJSB_SQ_EEENS5_IJSK_S13_EEEEEENS5_IJNS5_IJS1L_SF_EEESN_EEEEEEEvNS4_8identityES1R_NS1S_INS1T_ILi3ELi4ELi3EEENS4_18smem_ptr_flag_bitsILi16EEENSJ_INS5_IJSQ_SF_EEENS5_IJSF_SB_EEEEEEEvS24_EENS_8epilogue10collective6detail29Sm90TmaWarpSpecializedAdapterINS2E_15DefaultEpilogueIfNS5_IJSB_llEEES2I_NS2D_6thread17LinearCombinationIfLi1EffLNS2J_9ScaleType4KindE0ELNS_15FloatRoundStyleE2EfEENS1_15EpilogueDefaultEEEEEvvEEEEvNT_6ParamsE)
        /*04ac*/ 	.short	0x0210
        /*04ae*/ 	.short	0x0570


	//----- nvinfo : EIATTR_SW_WAR
	.align		4
.L_36:
        /*04b0*/ 	.byte	0x04, 0x36
        /*04b2*/ 	.short	(.L_38 - .L_37)
.L_37:
        /*04b4*/ 	.word	0x00000008
.L_38:


//--------------------- .nv.callgraph             --------------------------
	.section	.nv.callgraph,"",@"SHT_CUDA_CALLGRAPH"
	.align	4
	.sectionentsize	8
	.align		4
        /*0000*/ 	.word	0x00000000
	.align		4
        /*0004*/ 	.word	0xffffffff
	.align		4
        /*0008*/ 	.word	0x00000000
	.align		4
        /*000c*/ 	.word	0xfffffffe
	.align		4
        /*0010*/ 	.word	0x00000000
	.align		4
        /*0014*/ 	.word	0xfffffffd
	.align		4
        /*0018*/ 	.word	0x00000000
	.align		4
        /*001c*/ 	.word	0xfffffffc


//--------------------- .nv.constant4             --------------------------
	.section	.nv.constant4,"a",@progbits
	.align	8
	.align		8
.nv.constant4:
        /*0000*/ 	.dword	_ZN39_INTERNAL_deec4e5d_4_k_cu_7d569a16_27854cuda3std3__45__cpo5beginE
	.align		8
        /*0008*/ 	.dword	_ZN39_INTERNAL_deec4e5d_4_k_cu_7d569a16_27854cuda3std3__45__cpo3endE
	.align		8
        /*0010*/ 	.dword	_ZN39_INTERNAL_deec4e5d_4_k_cu_7d569a16_27854cuda3std3__45__cpo6cbeginE
	.align		8
        /*0018*/ 	.dword	_ZN39_INTERNAL_deec4e5d_4_k_cu_7d569a16_27854cuda3std3__45__cpo4cendE
	.align		8
        /*0020*/ 	.dword	_ZN39_INTERNAL_deec4e5d_4_k_cu_7d569a16_27854cuda3std3__441_GLOBAL__N__deec4e5d_4_k_cu_7d569a16_27856ignoreE
	.align		8
        /*0028*/ 	.dword	_ZN39_INTERNAL_deec4e5d_4_k_cu_7d569a16_27854cuda3std3__419piecewise_constructE
	.align		8
        /*0030*/ 	.dword	_ZN39_INTERNAL_deec4e5d_4_k_cu_7d569a16_27854cuda3std3__48in_placeE
	.align		8
        /*0038*/ 	.dword	_ZN39_INTERNAL_deec4e5d_4_k_cu_7d569a16_27854cuda3std6ranges3__45__cpo4swapE
	.align		8
        /*0040*/ 	.dword	_ZN39_INTERNAL_deec4e5d_4_k_cu_7d569a16_27854cuda3std6ranges3__45__cpo9iter_moveE
	.align		8
        /*0048*/ 	.dword	_ZN39_INTERNAL_deec4e5d_4_k_cu_7d569a16_27854cute7productE
	.align		8
        /*0050*/ 	.dword	_ZN39_INTERNAL_deec4e5d_4_k_cu_7d569a16_27854cute1_E


//--------------------- .text._ZN7cutlass13device_kernelINS_4gemm6kernel13GemmUniversalIN4cute5tupleIJiiiiEEENS1_10collective13CollectiveMmaINS1_40MainloopSm90TmaGmmaWarpSpecializedSparseILi11ENS5_IJNS4_1CILi1EEESB_SB_EEENS1_32KernelTmaWarpSpecializedPingpongEEENS5_IJNSA_ILi64EEENSA_ILi128EEESF_EEENS_6half_tENS5_IJNS4_6LayoutINS5_IJiNS5_IJNSA_ILi2EEEiEEEiEEENS5_IJlNS5_IJSB_SK_EEElEEEEENSJ_INS5_IJNS5_IJNS5_IJNSA_ILi8EEESK_NSA_ILi4EEEEEEiEEENS5_IJNS5_IJNSA_ILi16EEESK_SK_EEEiEEEiEEENS5_IJNS5_IJNS5_IJSF_SU_NSA_ILi1024EEEEEENSA_ILi4096EEEEEENS5_IJNS5_IJSB_NSA_ILi512EEENSA_ILi32EEEEEElEEElEEEEEEEESI_NS5_IJlSB_lEEENS4_8TiledMMAINS4_8MMA_AtomIJNS4_4SM904GMMA6SPARSE27GMMA_64x128x32_F32F16F16_SSILNS1D_5MajorE0ELS1G_0ELNS1D_7ScaleInE1ELS1H_1ELNS1D_9SparseSelE0EEEEEENSJ_ISC_NS5_IJNSA_ILi0EEES1L_S1L_EEEEENS5_IJNS4_10UnderscoreES1O_S1O_EEEEENS4_13SM90_TMA_LOADENS4_14ComposedLayoutINS4_7SwizzleILi2ELi4ELi3EEENS4_25smem_sparse_ptr_flag_bitsILi2ELi16EEENSJ_INS5_IJNS5_IJSB_SQ_EEENS5_IJSK_S13_EEEEEENS5_IJNS5_IJS1L_SF_EEESN_EEEEEEEvNS4_8identityES1R_NS1S_INS1T_ILi3ELi4ELi3EEENS4_18smem_ptr_flag_bitsILi16EEENSJ_INS5_IJSQ_SF_EEENS5_IJSF_SB_EEEEEEEvS24_EENS_8epilogue10collective6detail29Sm90TmaWarpSpecializedAdapterINS2E_15DefaultEpilogueIfNS5_IJSB_llEEES2I_NS2D_6thread17LinearCombinationIfLi1EffLNS2J_9ScaleType4KindE0ELNS_15FloatRoundStyleE2EfEENS1_15EpilogueDefaultEEEEEvvEEEEvNT_6ParamsE --------------------------
	.section	.text._ZN7cutlass13device_kernelINS_4gemm6kernel13GemmUniversalIN4cute5tupleIJiiiiEEENS1_10collective13CollectiveMmaINS1_40MainloopSm90TmaGmmaWarpSpecializedSparseILi11ENS5_IJNS4_1CILi1EEESB_SB_EEENS1_32KernelTmaWarpSpecializedPingpongEEENS5_IJNSA_ILi64EEENSA_ILi128EEESF_EEENS_6half_tENS5_IJNS4_6LayoutINS5_IJiNS5_IJNSA_ILi2EEEiEEEiEEENS5_IJlNS5_IJSB_SK_EEElEEEEENSJ_INS5_IJNS5_IJNS5_IJNSA_ILi8EEESK_NSA_ILi4EEEEEEiEEENS5_IJNS5_IJNSA_ILi16EEESK_SK_EEEiEEEiEEENS5_IJNS5_IJNS5_IJSF_SU_NSA_ILi1024EEEEEENSA_ILi4096EEEEEENS5_IJNS5_IJSB_NSA_ILi512EEENSA_ILi32EEEEEElEEElEEEEEEEESI_NS5_IJlSB_lEEENS4_8TiledMMAINS4_8MMA_AtomIJNS4_4SM904GMMA6SPARSE27GMMA_64x128x32_F32F16F16_SSILNS1D_5MajorE0ELS1G_0ELNS1D_7ScaleInE1ELS1H_1ELNS1D_9SparseSelE0EEEEEENSJ_ISC_NS5_IJNSA_ILi0EEES1L_S1L_EEEEENS5_IJNS4_10UnderscoreES1O_S1O_EEEEENS4_13SM90_TMA_LOADENS4_14ComposedLayoutINS4_7SwizzleILi2ELi4ELi3EEENS4_25smem_sparse_ptr_flag_bitsILi2ELi16EEENSJ_INS5_IJNS5_IJSB_SQ_EEENS5_IJSK_S13_EEEEEENS5_IJNS5_IJS1L_SF_EEESN_EEEEEEEvNS4_8identityES1R_NS1S_INS1T_ILi3ELi4ELi3EEENS4_18smem_ptr_flag_bitsILi16EEENSJ_INS5_IJSQ_SF_EEENS5_IJSF_SB_EEEEEEEvS24_EENS_8epilogue10collective6detail29Sm90TmaWarpSpecializedAdapterINS2E_15DefaultEpilogueIfNS5_IJSB_llEEES2I_NS2D_6thread17LinearCombinationIfLi1EffLNS2J_9ScaleType4KindE0ELNS_15FloatRoundStyleE2EfEENS1_15EpilogueDefaultEEEEEvvEEEEvNT_6ParamsE,"ax",@progbits
	.align	128
.text._ZN7cutlass13device_kernelINS_4gemm6kernel13GemmUniversalIN4cute5tupleIJiiiiEEENS1_10collective13CollectiveMmaINS1_40MainloopSm90TmaGmmaWarpSpecializedSparseILi11ENS5_IJNS4_1CILi1EEESB_SB_EEENS1_32KernelTmaWarpSpecializedPingpongEEENS5_IJNSA_ILi64EEENSA_ILi128EEESF_EEENS_6half_tENS5_IJNS4_6LayoutINS5_IJiNS5_IJNSA_ILi2EEEiEEEiEEENS5_IJlNS5_IJSB_SK_EEElEEEEENSJ_INS5_IJNS5_IJNS5_IJNSA_ILi8EEESK_NSA_ILi4EEEEEEiEEENS5_IJNS5_IJNSA_ILi16EEESK_SK_EEEiEEEiEEENS5_IJNS5_IJNS5_IJSF_SU_NSA_ILi1024EEEEEENSA_ILi4096EEEEEENS5_IJNS5_IJSB_NSA_ILi512EEENSA_ILi32EEEEEElEEElEEEEEEEESI_NS5_IJlSB_lEEENS4_8TiledMMAINS4_8MMA_AtomIJNS4_4SM904GMMA6SPARSE27GMMA_64x128x32_F32F16F16_SSILNS1D_5MajorE0ELS1G_0ELNS1D_7ScaleInE1ELS1H_1ELNS1D_9SparseSelE0EEEEEENSJ_ISC_NS5_IJNSA_ILi0EEES1L_S1L_EEEEENS5_IJNS4_10UnderscoreES1O_S1O_EEEEENS4_13SM90_TMA_LOADENS4_14ComposedLayoutINS4_7SwizzleILi2ELi4ELi3EEENS4_25smem_sparse_ptr_flag_bitsILi2ELi16EEENSJ_INS5_IJNS5_IJSB_SQ_EEENS5_IJSK_S13_EEEEEENS5_IJNS5_IJS1L_SF_EEESN_EEEEEEEvNS4_8identityES1R_NS1S_INS1T_ILi3ELi4ELi3EEENS4_18smem_ptr_flag_bitsILi16EEENSJ_INS5_IJSQ_SF_EEENS5_IJSF_SB_EEEEEEEvS24_EENS_8epilogue10collective6detail29Sm90TmaWarpSpecializedAdapterINS2E_15DefaultEpilogueIfNS5_IJSB_llEEES2I_NS2D_6thread17LinearCombinationIfLi1EffLNS2J_9ScaleType4KindE0ELNS_15FloatRoundStyleE2EfEENS1_15EpilogueDefaultEEEEEvvEEEEvNT_6ParamsE:
        .type           _ZN7cutlass13device_kernelINS_4gemm6kernel13GemmUniversalIN4cute5tupleIJiiiiEEENS1_10collective13CollectiveMmaINS1_40MainloopSm90TmaGmmaWarpSpecializedSparseILi11ENS5_IJNS4_1CILi1EEESB_SB_EEENS1_32KernelTmaWarpSpecializedPingpongEEENS5_IJNSA_ILi64EEENSA_ILi128EEESF_EEENS_6half_tENS5_IJNS4_6LayoutINS5_IJiNS5_IJNSA_ILi2EEEiEEEiEEENS5_IJlNS5_IJSB_SK_EEElEEEEENSJ_INS5_IJNS5_IJNS5_IJNSA_ILi8EEESK_NSA_ILi4EEEEEEiEEENS5_IJNS5_IJNSA_ILi16EEESK_SK_EEEiEEEiEEENS5_IJNS5_IJNS5_IJSF_SU_NSA_ILi1024EEEEEENSA_ILi4096EEEEEENS5_IJNS5_IJSB_NSA_ILi512EEENSA_ILi32EEEEEElEEElEEEEEEEESI_NS5_IJlSB_lEEENS4_8TiledMMAINS4_8MMA_AtomIJNS4_4SM904GMMA6SPARSE27GMMA_64x128x32_F32F16F16_SSILNS1D_5MajorE0ELS1G_0ELNS1D_7ScaleInE1ELS1H_1ELNS1D_9SparseSelE0EEEEEENSJ_ISC_NS5_IJNSA_ILi0EEES1L_S1L_EEEEENS5_IJNS4_10UnderscoreES1O_S1O_EEEEENS4_13SM90_TMA_LOADENS4_14ComposedLayoutINS4_7SwizzleILi2ELi4ELi3EEENS4_25smem_sparse_ptr_flag_bitsILi2ELi16EEENSJ_INS5_IJNS5_IJSB_SQ_EEENS5_IJSK_S13_EEEEEENS5_IJNS5_IJS1L_SF_EEESN_EEEEEEEvNS4_8identityES1R_NS1S_INS1T_ILi3ELi4ELi3EEENS4_18smem_ptr_flag_bitsILi16EEENSJ_INS5_IJSQ_SF_EEENS5_IJSF_SB_EEEEEEEvS24_EENS_8epilogue10collective6detail29Sm90TmaWarpSpecializedAdapterINS2E_15DefaultEpilogueIfNS5_IJSB_llEEES2I_NS2D_6thread17LinearCombinationIfLi1EffLNS2J_9ScaleType4KindE0ELNS_15FloatRoundStyleE2EfEENS1_15EpilogueDefaultEEEEEvvEEEEvNT_6ParamsE,@function
        .size           _ZN7cutlass13device_kernelINS_4gemm6kernel13GemmUniversalIN4cute5tupleIJiiiiEEENS1_10collective13CollectiveMmaINS1_40MainloopSm90TmaGmmaWarpSpecializedSparseILi11ENS5_IJNS4_1CILi1EEESB_SB_EEENS1_32KernelTmaWarpSpecializedPingpongEEENS5_IJNSA_ILi64EEENSA_ILi128EEESF_EEENS_6half_tENS5_IJNS4_6LayoutINS5_IJiNS5_IJNSA_ILi2EEEiEEEiEEENS5_IJlNS5_IJSB_SK_EEElEEEEENSJ_INS5_IJNS5_IJNS5_IJNSA_ILi8EEESK_NSA_ILi4EEEEEEiEEENS5_IJNS5_IJNSA_ILi16EEESK_SK_EEEiEEEiEEENS5_IJNS5_IJNS5_IJSF_SU_NSA_ILi1024EEEEEENSA_ILi4096EEEEEENS5_IJNS5_IJSB_NSA_ILi512EEENSA_ILi32EEEEEElEEElEEEEEEEESI_NS5_IJlSB_lEEENS4_8TiledMMAINS4_8MMA_AtomIJNS4_4SM904GMMA6SPARSE27GMMA_64x128x32_F32F16F16_SSILNS1D_5MajorE0ELS1G_0ELNS1D_7ScaleInE1ELS1H_1ELNS1D_9SparseSelE0EEEEEENSJ_ISC_NS5_IJNSA_ILi0EEES1L_S1L_EEEEENS5_IJNS4_10UnderscoreES1O_S1O_EEEEENS4_13SM90_TMA_LOADENS4_14ComposedLayoutINS4_7SwizzleILi2ELi4ELi3EEENS4_25smem_sparse_ptr_flag_bitsILi2ELi16EEENSJ_INS5_IJNS5_IJSB_SQ_EEENS5_IJSK_S13_EEEEEENS5_IJNS5_IJS1L_SF_EEESN_EEEEEEEvNS4_8identityES1R_NS1S_INS1T_ILi3ELi4ELi3EEENS4_18smem_ptr_flag_bitsILi16EEENSJ_INS5_IJSQ_SF_EEENS5_IJSF_SB_EEEEEEEvS24_EENS_8epilogue10collective6detail29Sm90TmaWarpSpecializedAdapterINS2E_15DefaultEpilogueIfNS5_IJSB_llEEES2I_NS2D_6thread17LinearCombinationIfLi1EffLNS2J_9ScaleType4KindE0ELNS_15FloatRoundStyleE2EfEENS1_15EpilogueDefaultEEEEEvvEEEEvNT_6ParamsE,(.L_x_203 - _ZN7cutlass13device_kernelINS_4gemm6kernel13GemmUniversalIN4cute5tupleIJiiiiEEENS1_10collective13CollectiveMmaINS1_40MainloopSm90TmaGmmaWarpSpecializedSparseILi11ENS5_IJNS4_1CILi1EEESB_SB_EEENS1_32KernelTmaWarpSpecializedPingpongEEENS5_IJNSA_ILi64EEENSA_ILi128EEESF_EEENS_6half_tENS5_IJNS4_6LayoutINS5_IJiNS5_IJNSA_ILi2EEEiEEEiEEENS5_IJlNS5_IJSB_SK_EEElEEEEENSJ_INS5_IJNS5_IJNS5_IJNSA_ILi8EEESK_NSA_ILi4EEEEEEiEEENS5_IJNS5_IJNSA_ILi16EEESK_SK_EEEiEEEiEEENS5_IJNS5_IJNS5_IJSF_SU_NSA_ILi1024EEEEEENSA_ILi4096EEEEEENS5_IJNS5_IJSB_NSA_ILi512EEENSA_ILi32EEEEEElEEElEEEEEEEESI_NS5_IJlSB_lEEENS4_8TiledMMAINS4_8MMA_AtomIJNS4_4SM904GMMA6SPARSE27GMMA_64x128x32_F32F16F16_SSILNS1D_5MajorE0ELS1G_0ELNS1D_7ScaleInE1ELS1H_1ELNS1D_9SparseSelE0EEEEEENSJ_ISC_NS5_IJNSA_ILi0EEES1L_S1L_EEEEENS5_IJNS4_10UnderscoreES1O_S1O_EEEEENS4_13SM90_TMA_LOADENS4_14ComposedLayoutINS4_7SwizzleILi2ELi4ELi3EEENS4_25smem_sparse_ptr_flag_bitsILi2ELi16EEENSJ_INS5_IJNS5_IJSB_SQ_EEENS5_IJSK_S13_EEEEEENS5_IJNS5_IJS1L_SF_EEESN_EEEEEEEvNS4_8identityES1R_NS1S_INS1T_ILi3ELi4ELi3EEENS4_18smem_ptr_flag_bitsILi16EEENSJ_INS5_IJSQ_SF_EEENS5_IJSF_SB_EEEEEEEvS24_EENS_8epilogue10collective6detail29Sm90TmaWarpSpecializedAdapterINS2E_15DefaultEpilogueIfNS5_IJSB_llEEES2I_NS2D_6thread17LinearCombinationIfLi1EffLNS2J_9ScaleType4KindE0ELNS_15FloatRoundStyleE2EfEENS1_15EpilogueDefaultEEEEEvvEEEEvNT_6ParamsE)
        .other          _ZN7cutlass13device_kernelINS_4gemm6kernel13GemmUniversalIN4cute5tupleIJiiiiEEENS1_10collective13CollectiveMmaINS1_40MainloopSm90TmaGmmaWarpSpecializedSparseILi11ENS5_IJNS4_1CILi1EEESB_SB_EEENS1_32KernelTmaWarpSpecializedPingpongEEENS5_IJNSA_ILi64EEENSA_ILi128EEESF_EEENS_6half_tENS5_IJNS4_6LayoutINS5_IJiNS5_IJNSA_ILi2EEEiEEEiEEENS5_IJlNS5_IJSB_SK_EEElEEEEENSJ_INS5_IJNS5_IJNS5_IJNSA_ILi8EEESK_NSA_ILi4EEEEEEiEEENS5_IJNS5_IJNSA_ILi16EEESK_SK_EEEiEEEiEEENS5_IJNS5_IJNS5_IJSF_SU_NSA_ILi1024EEEEEENSA_ILi4096EEEEEENS5_IJNS5_IJSB_NSA_ILi512EEENSA_ILi32EEEEEElEEElEEEEEEEESI_NS5_IJlSB_lEEENS4_8TiledMMAINS4_8MMA_AtomIJNS4_4SM904GMMA6SPARSE27GMMA_64x128x32_F32F16F16_SSILNS1D_5MajorE0ELS1G_0ELNS1D_7ScaleInE1ELS1H_1ELNS1D_9SparseSelE0EEEEEENSJ_ISC_NS5_IJNSA_ILi0EEES1L_S1L_EEEEENS5_IJNS4_10UnderscoreES1O_S1O_EEEEENS4_13SM90_TMA_LOADENS4_14ComposedLayoutINS4_7SwizzleILi2ELi4ELi3EEENS4_25smem_sparse_ptr_flag_bitsILi2ELi16EEENSJ_INS5_IJNS5_IJSB_SQ_EEENS5_IJSK_S13_EEEEEENS5_IJNS5_IJS1L_SF_EEESN_EEEEEEEvNS4_8identityES1R_NS1S_INS1T_ILi3ELi4ELi3EEENS4_18smem_ptr_flag_bitsILi16EEENSJ_INS5_IJSQ_SF_EEENS5_IJSF_SB_EEEEEEEvS24_EENS_8epilogue10collective6detail29Sm90TmaWarpSpecializedAdapterINS2E_15DefaultEpilogueIfNS5_IJSB_llEEES2I_NS2D_6thread17LinearCombinationIfLi1EffLNS2J_9ScaleType4KindE0ELNS_15FloatRoundStyleE2EfEENS1_15EpilogueDefaultEEEEEvvEEEEvNT_6ParamsE,@"STO_CUDA_ENTRY STV_DEFAULT"
_ZN7cutlass13device_kernelINS_4gemm6kernel13GemmUniversalIN4cute5tupleIJiiiiEEENS1_10collective13CollectiveMmaINS1_40MainloopSm90TmaGmmaWarpSpecializedSparseILi11ENS5_IJNS4_1CILi1EEESB_SB_EEENS1_32KernelTmaWarpSpecializedPingpongEEENS5_IJNSA_ILi64EEENSA_ILi128EEESF_EEENS_6half_tENS5_IJNS4_6LayoutINS5_IJiNS5_IJNSA_ILi2EEEiEEEiEEENS5_IJlNS5_IJSB_SK_EEElEEEEENSJ_INS5_IJNS5_IJNS5_IJNSA_ILi8EEESK_NSA_ILi4EEEEEEiEEENS5_IJNS5_IJNSA_ILi16EEESK_SK_EEEiEEEiEEENS5_IJNS5_IJNS5_IJSF_SU_NSA_ILi1024EEEEEENSA_ILi4096EEEEEENS5_IJNS5_IJSB_NSA_ILi512EEENSA_ILi32EEEEEElEEElEEEEEEEESI_NS5_IJlSB_lEEENS4_8TiledMMAINS4_8MMA_AtomIJNS4_4SM904GMMA6SPARSE27GMMA_64x128x32_F32F16F16_SSILNS1D_5MajorE0ELS1G_0ELNS1D_7ScaleInE1ELS1H_1ELNS1D_9SparseSelE0EEEEEENSJ_ISC_NS5_IJNSA_ILi0EEES1L_S1L_EEEEENS5_IJNS4_10UnderscoreES1O_S1O_EEEEENS4_13SM90_TMA_LOADENS4_14ComposedLayoutINS4_7SwizzleILi2ELi4ELi3EEENS4_25smem_sparse_ptr_flag_bitsILi2ELi16EEENSJ_INS5_IJNS5_IJSB_SQ_EEENS5_IJSK_S13_EEEEEENS5_IJNS5_IJS1L_SF_EEESN_EEEEEEEvNS4_8identityES1R_NS1S_INS1T_ILi3ELi4ELi3EEENS4_18smem_ptr_flag_bitsILi16EEENSJ_INS5_IJSQ_SF_EEENS5_IJSF_SB_EEEEEEEvS24_EENS_8epilogue10collective6detail29Sm90TmaWarpSpecializedAdapterINS2E_15DefaultEpilogueIfNS5_IJSB_llEEES2I_NS2D_6thread17LinearCombinationIfLi1EffLNS2J_9ScaleType4KindE0ELNS_15FloatRoundStyleE2EfEENS1_15EpilogueDefaultEEEEEvvEEEEvNT_6ParamsE:
[----:B------:R-:W-:Y:S01]  /*0000*/  LDC R1, c[0x0][0x28] ;  /* 0x00000a00ff017b82 */ /* 0x000fe20000000800 */
[----:B------:R-:W0:Y:S01]  /*0010*/  S2R R10, SR_TID.X ;  /* 0x00000000000a7919 */ /* 0x000e220000002100 */
[----:B------:R-:W-:Y:S01]  /*0020*/  ELECT P0, URZ, PT ;  /* 0x00000000003f782f */ /* 0x000fe20003800000 */
[----:B------:R-:W-:Y:S01]  /*0030*/  BSSY B0, `(.L_x_0) ;  /* 0x0000012000007945 */ /* 0x000fe20003800000 */
[--C-:B0-----:R-:W-:Y:S02]  /*0040*/  SHF.R.U32.HI R0, RZ, 0x5, R10.reuse ;  /* 0x00000005ff007819 */ /* 0x101fe4000001160a */
[----:B------:R-:W-:-:S03]  /*0050*/  SHF.R.U32.HI R4, RZ, 0x7, R10 ;  /* 0x00000007ff047819 */ /* 0x000fc6000001160a */
[----:B------:R-:W0:Y:S04]  /*0060*/  SHFL.IDX PT, R2, R0, RZ, 0x1f ;  /* 0x00001fff00027589 */ /* 0x000e2800000e0000 */
[----:B------:R1:W2:Y:S01]  /*0070*/  SHFL.IDX PT, R5, R4, RZ, 0x1f ;  /* 0x00001fff04057589 */ /* 0x0002a200000e0000 */
[----:B0-----:R-:W-:-:S13]  /*0080*/  ISETP.NE.OR P0, PT, R2, RZ, !P0 ;  /* 0x000000ff0200720c */ /* 0x001fda0004705670 */
[----:B-12---:R-:W-:Y:S05]  /*0090*/  @P0 BRA `(.L_x_1) ;  /* 0x00000000002c0947 */ /* 0x006fea0003800000 */
[----:B------:R-:W-:Y:S02]  /*00a0*/  ULDC.64 UR4, c[0x0][0x198] ;  /* 0x0000660000047ab9 */ /* 0x000fe40000000a00 */
[----:B------:R-:W-:Y:S02]  /*00b0*/  UIADD3 UR6, UP0, UR4, 0xf0, URZ ;  /* 0x000000f004067890 */ /* 0x000fe4000ff1e03f */
[----:B------:R-:W-:Y:S02]  /*00c0*/  UIADD3 UR8, UP1, UR4, 0x1f0, URZ ;  /* 0x000001f004087890 */ /* 0x000fe4000ff3e03f */
[----:B------:R-:W-:Y:S02]  /*00d0*/  UIADD3 UR4, UP2, UR4, 0x2f0, URZ ;  /* 0x000002f004047890 */ /* 0x000fe4000ff5e03f */
[----:B------:R-:W-:Y:S02]  /*00e0*/  UIADD3.X UR7, URZ, UR5, URZ, UP0, !UPT ;  /* 0x000000053f077290 */ /* 0x000fe400087fe43f */
[----:B------:R-:W-:-:S02]  /*00f0*/  UIADD3.X UR9, URZ, UR5, URZ, UP1, !UPT ;  /* 0x000000053f097290 */ /* 0x000fc40008ffe43f */
[----:B------:R-:W-:-:S05]  /*0100*/  UIADD3.X UR5, URZ, UR5, URZ, UP2, !UPT ;  /* 0x000000053f057290 */ /* 0x000fca00097fe43f */
[----:B------:R0:W-:Y:S02]  /*0110*/  UTMACCTL.PF [UR6] ;  /* 0x00000000060079b9 */ /* 0x0001e40008040000 */
[----:B------:R0:W-:Y:S02]  /*0120*/  UTMACCTL.PF [UR8] ;  /* 0x00000000080079b9 */ /* 0x0001e40008040000 */
[----:B------:R0:W-:Y:S02]  /*0130*/  UTMACCTL.PF [UR4] ;  /* 0x00000000040079b9 */ /* 0x0001e40008040000 */
[----:B0-----:R-:W-:Y:S01]  /*0140*/  NOP ;  /* 0x0000000000007918 */ /* 0x001fe20000000000 */
.L_x_1:
[----:B------:R-:W-:Y:S05]  /*0150*/  BSYNC B0 ;  /* 0x0000000000007941 */ /* 0x000fea0003800000 */
.L_x_0:
[----:B------:R-:W0:Y:S02]  /*0160*/  SHFL.IDX PT, R3, R0, RZ, 0x1f ;  /* 0x00001fff00037589 */ /* 0x000e2400000e0000 */
[----:B0-----:R-:W-:-:S13]  /*0170*/  ISETP.NE.AND P0, PT, R3, RZ, PT ;  /* 0x000000ff0300720c */ /* 0x001fda0003f05270 */
[----:B------:R-:W-:Y:S05]  /*0180*/  @P0 BRA `(.L_x_2) ;  /* 0x00000000009c0947 */ /* 0x000fea0003800000 */
[----:B------:R-:W-:Y:S01]  /*0190*/  ELECT P0, URZ, PT ;  /* 0x00000000003f782f */ /* 0x000fe20003800000 */
[----:B------:R-:W-:-:S12]  /*01a0*/  BSSY B0, `(.L_x_2) ;  /* 0x0000025000007945 */ /* 0x000fd80003800000 */
[----:B------:R-:W-:Y:S05]  /*01b0*/  @!P0 BRA `(.L_x_3) ;  /* 0x00000000008c8947 */ /* 0x000fea0003800000 */
[----:B------:R-:W0:Y:S01]  /*01c0*/  S2UR UR8, SR_CgaCtaId ;  /* 0x00000000000879c3 */ /* 0x000e220000008800 */
[----:B------:R-:W-:Y:S01]  /*01d0*/  UMOV UR4, 0x400 ;  /* 0x0000040000047882 */ /* 0x000fe20000000000 */
[----:B------:R-:W-:Y:S01]  /*01e0*/  UMOV UR5, 0x1 ;  /* 0x0000000100057882 */ /* 0x000fe20000000000 */
[----:B------:R-:W-:Y:S02]  /*01f0*/  UMOV UR6, 0x80 ;  /* 0x0000008000067882 */ /* 0x000fe40000000000 */
[----:B------:R-:W-:-:S04]  /*0200*/  UIADD3 UR6, -UR6, 0x100000, URZ ;  /* 0x0010000006067890 */ /* 0x000fc8000fffe13f */
[----:B------:R-:W-:Y:S02]  /*0210*/  USHF.L.U32 UR7, UR6, 0xb, URZ ;  /* 0x0000000b06077899 */ /* 0x000fe4000800063f */
[----:B------:R-:W-:Y:S02]  /*0220*/  USHF.L.U32 UR6, UR6, 0x1, URZ ;  /* 0x0000000106067899 */ /* 0x000fe4000800063f */
[----:B0-----:R-:W-:Y:S02]  /*0230*/  ULEA UR8, UR8, UR4, 0x18 ;  /* 0x0000000408087291 */ /* 0x001fe4000f8ec03f */
[----:B------:R-:W-:-:S04]  /*0240*/  UIADD3 UR4, -UR5, 0x100000, URZ ;  /* 0x0010000005047890 */ /* 0x000fc8000fffe13f */
[----:B------:R-:W-:Y:S02]  /*0250*/  USHF.L.U32 UR5, UR4, 0xb, URZ ;  /* 0x0000000b04057899 */ /* 0x000fe4000800063f */
[----:B------:R-:W-:Y:S01]  /*0260*/  USHF.L.U32 UR4, UR4, 0x1, URZ ;  /* 0x0000000104047899 */ /* 0x000fe2000800063f */
[----:B------:R-:W0:Y:S11]  /*0270*/  FENCE.VIEW.ASYNC.S ;  /* 0x00000000000073c6 */ /* 0x000e360000000000 */
[----:B0-----:R0:W1:Y:S01]  /*0280*/  SYNCS.EXCH.64 URZ, [UR8], UR4 ;  /* 0x00000004083f75b2 */ /* 0x0010620008000100 */
[----:B------:R0:W2:Y:S01]  /*0290*/  SYNCS.EXCH.64 URZ, [UR8+0x58], UR6 ;  /* 0x00005806083f75b2 */ /* 0x0000a20008000100 */
[----:B------:R0:W3:Y:S01]  /*02a0*/  SYNCS.EXCH.64 URZ, [UR8+0x8], UR4 ;  /* 0x00000804083f75b2 */ /* 0x0000e20008000100 */
[----:B------:R0:W4:Y:S01]  /*02b0*/  SYNCS.EXCH.64 URZ, [UR8+0x60], UR6 ;  /* 0x00006006083f75b2 */ /* 0x0001220008000100 */
[----:B------:R0:W0:Y:S01]  /*02c0*/  SYNCS.EXCH.64 URZ, [UR8+0x10], UR4 ;  /* 0x00001004083f75b2 */ /* 0x0000220008000100 */
        /* <DEDUP_REMOVED lines=17> */
[----:B------:R-:W-:Y:S01]  /*03e0*/  NOP ;  /* 0x0000000000007918 */ /* 0x000fe20000000000 */
.L_x_3:
[----:B0-----:R-:W-:Y:S05]  /*03f0*/  BSYNC B0 ;  /* 0x0000000000007941 */ /* 0x001fea0003800000 */
.L_x_2:
[----:B------:R-:W0:Y:S01]  /*0400*/  SHFL.IDX PT, R6, R0, RZ, 0x1f ;  /* 0x00001fff00067589 */ /* 0x000e2200000e0000 */
[----:B------:R-:W-:Y:S01]  /*0410*/  ELECT P0, URZ, PT ;  /* 0x00000000003f782f */ /* 0x000fe20003800000 */
[----:B------:R-:W-:Y:S01]  /*0420*/  NOP ;  /* 0x0000000000007918 */ /* 0x000fe20000000000 */
[----:B------:R-:W-:Y:S01]  /*0430*/  ELECT P1, URZ, PT ;  /* 0x00000000003f782f */ /* 0x000fe20003820000 */
[----:B------:R-:W5:Y:S01]  /*0440*/  SHFL.IDX PT, R3, R0, RZ, 0x1f ;  /* 0x00001fff00037589 */ /* 0x000f6200000e0000 */
[----:B------:R-:W-:Y:S01]  /*0450*/  UMOV UR4, 0x20 ;  /* 0x0000002000047882 */ /* 0x000fe20000000000 */
[----:B------:R-:W-:Y:S01]  /*0460*/  UMOV UR11, 0x80 ;  /* 0x00000080000b7882 */ /* 0x000fe20000000000 */
[----:B------:R-:W-:Y:S01]  /*0470*/  NOP ;  /* 0x0000000000007918 */ /* 0x000fe20000000000 */
[----:B------:R-:W1:Y:S01]  /*0480*/  SHFL.IDX PT, R4, R4, RZ, 0x1f ;  /* 0x00001fff04047589 */ /* 0x000e6200000e0000 */
[C---:B------:R-:W-:Y:S01]  /*0490*/  VIADD R33, R5.reuse, 0xffffffff ;  /* 0xffffffff05217836 */ /* 0x040fe20000000000 */
[----:B------:R-:W-:Y:S01]  /*04a0*/  ULDC.64 UR18, c[0x0][0x208] ;  /* 0x0000820000127ab9 */ /* 0x000fe20000000a00 */
[----:B------:R-:W-:-:S03]  /*04b0*/  ISETP.NE.AND P2, PT, R5, RZ, PT ;  /* 0x000000ff0500720c */ /* 0x000fc60003f45270 */
[----:B------:R-:W-:Y:S02]  /*04c0*/  ISETP.GE.U32.AND P3, PT, R33, 0x2, PT ;  /* 0x000000022100780c */ /* 0x000fe40003f66070 */
[----:B0-----:R-:W-:Y:S02]  /*04d0*/  ISETP.NE.OR P0, PT, R6, RZ, !P0 ;  /* 0x000000ff0600720c */ /* 0x001fe40004705670 */
[----:B-----5:R-:W-:Y:S02]  /*04e0*/  ISETP.NE.OR P1, PT, R3, RZ, !P1 ;  /* 0x000000ff0300720c */ /* 0x020fe40004f25670 */
[----:B------:R-:W-:Y:S02]  /*04f0*/  SHF.R.S32.HI R3, RZ, 0x1f, R2 ;  /* 0x0000001fff037819 */ /* 0x000fe40000011402 */
[----:B-1----:R-:W-:Y:S02]  /*0500*/  R2UR UR12, R4 ;  /* 0x00000000040c72ca */ /* 0x002fe400000e0000 */
[----:B------:R-:W-:-:S05]  /*0510*/  LEA.HI R3, R3, R2, RZ, 0x2 ;  /* 0x0000000203037211 */ /* 0x000fca00078f10ff */
[----:B------:R-:W-:Y:S01]  /*0520*/  VOTEU.ALL UP0, P0 ;  /* 0x00000000003f7886 */ /* 0x000fe20000000000 */
[----:B------:R-:W-:Y:S01]  /*0530*/  LOP3.LUT R3, R3, 0xfffffffc, RZ, 0xc0, !PT ;  /* 0xfffffffc03037812 */ /* 0x000fe200078ec0ff */
[----:B------:R-:W-:-:S03]  /*0540*/  VOTEU.ALL UP1, P1 ;  /* 0x00000000003f7886 */ /* 0x000fc60000820000 */
[----:B------:R-:W0:Y:S01]  /*0550*/  @!UP0 S2UR UR7, SR_CgaCtaId ;  /* 0x00000000000789c3 */ /* 0x000e220000008800 */
[----:B------:R-:W-:Y:S01]  /*0560*/  @!UP0 UMOV UR6, 0x400 ;  /* 0x0000040000068882 */ /* 0x000fe20000000000 */
[----:B------:R-:W-:-:S04]  /*0570*/  @!UP0 UIADD3 UR4, -UR4, 0x100000, URZ ;  /* 0x0010000004048890 */ /* 0x000fc8000fffe13f */
[----:B------:R-:W-:Y:S02]  /*0580*/  @!UP0 USHF.L.U32 UR5, UR4, 0xb, URZ ;  /* 0x0000000b04058899 */ /* 0x000fe4000800063f */
[----:B------:R-:W-:Y:S01]  /*0590*/  @!UP0 USHF.L.U32 UR4, UR4, 0x1, URZ ;  /* 0x0000000104048899 */ /* 0x000fe2000800063f */
[----:B------:R-:W-:Y:S01]  /*05a0*/  IMAD.IADD R20, R2, 0x1, -R3 ;  /* 0x0000000102147824 */ /* 0x000fe200078e0a03 */
[----:B------:R-:W-:Y:S01]  /*05b0*/  @!UP1 UMOV UR9, 0x400 ;  /* 0x0000040000099882 */ /* 0x000fe20000000000 */
[----:B------:R-:W-:Y:S01]  /*05c0*/  VOTEU.ALL UP2, P1 ;  /* 0x00000000003f7886 */ /* 0x000fe20000840000 */
[----:B------:R-:W-:Y:S01]  /*05d0*/  VOTEU.ALL UP3, P1 ;  /* 0x00000000003f7886 */ /* 0x000fe20000860000 */
[----:B------:R-:W-:Y:S01]  /*05e0*/  VOTEU.ALL UP4, P1 ;  /* 0x00000000003f7886 */ /* 0x000fe20000880000 */
[----:B------:R-:W1:Y:S01]  /*05f0*/  @!UP1 S2UR UR10, SR_CgaCtaId ;  /* 0x00000000000a99c3 */ /* 0x000e620000008800 */
[----:B------:R-:W-:Y:S01]  /*0600*/  VOTEU.ALL UP5, P1 ;  /* 0x00000000003f7886 */ /* 0x000fe200008a0000 */
[----:B------:R-:W-:-:S04]  /*0610*/  SHF.R.S32.HI R3, RZ, 0x1f, R10 ;  /* 0x0000001fff037819 */ /* 0x000fc8000001140a */
[----:B------:R-:W-:-:S04]  /*0620*/  LEA.HI R3, R3, R10, RZ, 0x7 ;  /* 0x0000000a03037211 */ /* 0x000fc800078f38ff */
[----:B------:R-:W-:-:S05]  /*0630*/  LOP3.LUT R3, R3, 0xffffff80, RZ, 0xc0, !PT ;  /* 0xffffff8003037812 */ /* 0x000fca00078ec0ff */
[----:B------:R-:W-:Y:S01]  /*0640*/  IMAD.IADD R11, R10, 0x1, -R3 ;  /* 0x000000010a0b7824 */ /* 0x000fe200078e0a03 */
[----:B0-----:R-:W-:Y:S02]  /*0650*/  @!UP0 ULEA UR8, UR7, UR6, 0x18 ;  /* 0x0000000607088291 */ /* 0x001fe4000f8ec03f */
[----:B------:R-:W-:-:S04]  /*0660*/  @!UP1 UIADD3 UR6, -UR11, 0x100000, URZ ;  /* 0x001000000b069890 */ /* 0x000fc8000fffe13f */
[----:B------:R-:W-:Y:S02]  /*0670*/  @!UP1 USHF.L.U32 UR7, UR6, 0xb, URZ ;  /* 0x0000000b06079899 */ /* 0x000fe4000800063f */
[----:B------:R-:W-:Y:S01]  /*0680*/  @!UP1 USHF.L.U32 UR6, UR6, 0x1, URZ ;  /* 0x0000000106069899 */ /* 0x000fe2000800063f */
[----:B------:R-:W-:Y:S01]  /*0690*/  VOTEU.ALL UP0, P0 ;  /* 0x00000000003f7886 */ /* 0x000fe20000000000 */
[----:B-1----:R-:W-:Y:S01]  /*06a0*/  @!UP1 ULEA UR9, UR10, UR9, 0x18 ;  /* 0x000000090a099291 */ /* 0x002fe2000f8ec03f */
[----:B------:R-:W-:Y:S02]  /*06b0*/  VOTEU.ALL UP1, P0 ;  /* 0x00000000003f7886 */ /* 0x000fe40000020000 */
[----:B------:R-:W-:Y:S01]  /*06c0*/  ULDC.64 UR10, c[0x0][0x698] ;  /* 0x0001a600000a7ab9 */ /* 0x000fe20000000a00 */
[----:B------:R-:W-:Y:S01]  /*06d0*/  ISETP.NE.AND P0, PT, R20, 0x3, PT ;  /* 0x000000031400780c */ /* 0x000fe20003f05270 */
[----:B------:R-:W0:Y:S02]  /*06e0*/  FENCE.VIEW.ASYNC.S ;  /* 0x00000000000073c6 */ /* 0x000e240000000000 */
[----:B0-----:R0:W2:Y:S01]  /*06f0*/  @!UP0 SYNCS.EXCH.64 URZ, [UR8+0xe0], UR4 ;  /* 0x0000e004083f85b2 */ /* 0x0010a20008000100 */
[----:B------:R-:W-:-:S02]  /*0700*/  ISETP.NE.U32.AND P1, PT, RZ, UR10, PT ;  /* 0x0000000aff007c0c */ /* 0x000fc4000bf25070 */
[----:B------:R-:W-:Y:S02]  /*0710*/  ISETP.EQ.OR P0, PT, R20, RZ, !P0 ;  /* 0x000000ff1400720c */ /* 0x000fe40004702670 */
[----:B------:R-:W-:Y:S02]  /*0720*/  ISETP.NE.AND.EX P1, PT, RZ, UR11, PT, P1 ;  /* 0x0000000bff007c0c */ /* 0x000fe4000bf25310 */
[----:B------:R-:W-:-:S04]  /*0730*/  ISETP.EQ.AND P0, PT, R5, RZ, P0 ;  /* 0x000000ff0500720c */ /* 0x000fc80000702270 */
[----:B------:R-:W-:-:S04]  /*0740*/  SEL R7, RZ, 0x1, !P0 ;  /* 0x00000001ff077807 */ /* 0x000fc80004000000 */
[----:B------:R-:W-:Y:S01]  /*0750*/  SEL R7, R7, 0x2, P3 ;  /* 0x0000000207077807 */ /* 0x000fe20001800000 */
[----:B------:R0:W2:Y:S01]  /*0760*/  @!UP1 SYNCS.EXCH.64 URZ, [UR8+0xe8], UR4 ;  /* 0x0000e804083f95b2 */ /* 0x0000a20008000100 */
[----:B------:R-:W-:Y:S01]  /*0770*/  NOP ;  /* 0x0000000000007918 */ /* 0x000fe20000000000 */
[----:B------:R0:W2:Y:S01]  /*0780*/  @!UP2 SYNCS.EXCH.64 URZ, [UR9+0xc0], UR6 ;  /* 0x0000c006093fa5b2 */ /* 0x0000a20008000100 */
[----:B------:R0:W2:Y:S01]  /*0790*/  @!UP3 SYNCS.EXCH.64 URZ, [UR9+0xc8], UR6 ;  /* 0x0000c806093fb5b2 */ /* 0x0000a20008000100 */
[----:B------:R0:W2:Y:S01]  /*07a0*/  @!UP4 SYNCS.EXCH.64 URZ, [UR9+0xd0], UR6 ;  /* 0x0000d006093fc5b2 */ /* 0x0000a20008000100 */
[----:B------:R0:W2:Y:S01]  /*07b0*/  @!UP5 SYNCS.EXCH.64 URZ, [UR9+0xd8], UR6 ;  /* 0x0000d806093fd5b2 */ /* 0x0000a20008000100 */
[----:B------:R-:W-:Y:S01]  /*07c0*/  NOP ;  /* 0x0000000000007918 */ /* 0x000fe20000000000 */
[----:B--234-:R-:W-:Y:S06]  /*07d0*/  BAR.SYNC.DEFER_BLOCKING 0x0 ;  /* 0x0000000000007b1d */ /* 0x01cfec0000010000 */
[----:B0-----:R-:W-:Y:S05]  /*07e0*/  @!P1 BRA `(.L_x_4) ;  /* 0x00000000001c9947 */ /* 0x001fea0003800000 */
[----:B------:R-:W0:Y:S02]  /*07f0*/  LDC.64 R2, c[0x0][0x698] ;  /* 0x0001a600ff027b82 */ /* 0x000e240000000a00 */
[----:B0-----:R-:W2:Y:S02]  /*0800*/  LDG.E.64 R2, desc[UR18][R2.64] ;  /* 0x0000001202027981 */ /* 0x001ea4000c1e1b00 */
[----:B--2---:R-:W-:-:S04]  /*0810*/  ISETP.NE.U32.AND P0, PT, R2, RZ, PT ;  /* 0x000000ff0200720c */ /* 0x004fc80003f05070 */
[----:B------:R-:W-:-:S13]  /*0820*/  ISETP.NE.AND.EX P0, PT, R3, RZ, PT, P0 ;  /* 0x000000ff0300720c */ /* 0x000fda0003f05300 */
[----:B------:R-:W-:Y:S05]  /*0830*/  @!P0 BRA `(.L_x_4) ;  /* 0x0000000000088947 */ /* 0x000fea0003800000 */
[----:B------:R2:W5:Y:S01]  /*0840*/  LD.E R12, desc[UR18][R2.64] ;  /* 0x00000012020c7980 */ /* 0x000562000c101900 */
[----:B------:R-:W-:Y:S05]  /*0850*/  BRA `(.L_x_5) ;  /* 0x0000000000207947 */ /* 0x000fea0003800000 */
.L_x_4:
[----:B------:R-:W-:Y:S02]  /*0860*/  ULDC.64 UR4, c[0x0][0x688] ;  /* 0x0001a20000047ab9 */ /* 0x000fe40000000a00 */
[----:B------:R-:W-:-:S04]  /*0870*/  ISETP.NE.U32.AND P0, PT, RZ, UR4, PT ;  /* 0x00000004ff007c0c */ /* 0x000fc8000bf05070 */
[----:B------:R-:W-:-:S13]  /*0880*/  ISETP.NE.AND.EX P0, PT, RZ, UR5, PT, P0 ;  /* 0x00000005ff007c0c */ /* 0x000fda000bf05300 */
[----:B------:R-:W-:Y:S05]  /*0890*/  @!P0 BRA `(.L_x_6) ;  /* 0x00000000000c8947 */ /* 0x000fea0003800000 */
[----:B------:R-:W0:Y:S02]  /*08a0*/  LDC.64 R12, c[0x0][0x688] ;  /* 0x0001a200ff0c7b82 */ /* 0x000e240000000a00 */
[----:B0-----:R0:W5:Y:S01]  /*08b0*/  LDG.E R12, desc[UR18][R12.64] ;  /* 0x000000120c0c7981 */ /* 0x001162000c1e1900 */
[----:B------:R-:W-:Y:S05]  /*08c0*/  BRA `(.L_x_5) ;  /* 0x0000000000047947 */ /* 0x000fea0003800000 */
.L_x_6:
[----:B------:R-:W1:Y:S02]  /*08d0*/  LDC R12, c[0x0][0x680] ;  /* 0x0001a000ff0c7b82 */ /* 0x000e640000000800 */
.L_x_5:
[----:B------:R-:W-:Y:S02]  /*08e0*/  ULDC.64 UR4, c[0x0][0x6a0] ;  /* 0x0001a80000047ab9 */ /* 0x000fe40000000a00 */
[----:B------:R-:W-:-:S04]  /*08f0*/  ISETP.NE.U32.AND P0, PT, RZ, UR4, PT ;  /* 0x00000004ff007c0c */ /* 0x000fc8000bf05070 */
[----:B------:R-:W-:-:S13]  /*0900*/  ISETP.NE.AND.EX P0, PT, RZ, UR5, PT, P0 ;  /* 0x00000005ff007c0c */ /* 0x000fda000bf05300 */
[----:B------:R-:W-:Y:S05]  /*0910*/  @!P0 BRA `(.L_x_7) ;  /* 0x00000000001c8947 */ /* 0x000fea0003800000 */
[----:B--2---:R-:W2:Y:S02]  /*0920*/  LDC.64 R2, c[0x0][0x6a0] ;  /* 0x0001a800ff027b82 */ /* 0x004ea40000000a00 */
[----:B--2---:R-:W2:Y:S02]  /*0930*/  LDG.E.64 R2, desc[UR18][R2.64] ;  /* 0x0000001202027981 */ /* 0x004ea4000c1e1b00 */
[----:B--2---:R-:W-:-:S04]  /*0940*/  ISETP.NE.U32.AND P0, PT, R2, RZ, PT ;  /* 0x000000ff0200720c */ /* 0x004fc80003f05070 */
[----:B------:R-:W-:-:S13]  /*0950*/  ISETP.NE.AND.EX P0, PT, R3, RZ, PT, P0 ;  /* 0x000000ff0300720c */ /* 0x000fda0003f05300 */
[----:B------:R-:W-:Y:S05]  /*0960*/  @!P0 BRA `(.L_x_7) ;  /* 0x0000000000088947 */ /* 0x000fea0003800000 */
[----:B0-----:R4:W5:Y:S01]  /*0970*/  LD.E R13, desc[UR18][R2.64] ;  /* 0x00000012020d7980 */ /* 0x001962000c101900 */
[----:B------:R-:W-:Y:S05]  /*0980*/  BRA `(.L_x_8) ;  /* 0x0000000000207947 */ /* 0x000fea0003800000 */
.L_x_7:
[----:B------:R-:W-:Y:S02]  /*0990*/  ULDC.64 UR4, c[0x0][0x690] ;  /* 0x0001a40000047ab9 */ /* 0x000fe40000000a00 */
[----:B------:R-:W-:-:S04]  /*09a0*/  ISETP.NE.U32.AND P0, PT, RZ, UR4, PT ;  /* 0x00000004ff007c0c */ /* 0x000fc8000bf05070 */
[----:B------:R-:W-:-:S13]  /*09b0*/  ISETP.NE.AND.EX P0, PT, RZ, UR5, PT, P0 ;  /* 0x00000005ff007c0c */ /* 0x000fda000bf05300 */
[----:B------:R-:W-:Y:S05]  /*09c0*/  @!P0 BRA `(.L_x_9) ;  /* 0x00000000000c8947 */ /* 0x000fea0003800000 */
[----:B--2---:R-:W0:Y:S02]  /*09d0*/  LDC.64 R2, c[0x0][0x690] ;  /* 0x0001a400ff027b82 */ /* 0x004e240000000a00 */
[----:B0-----:R3:W5:Y:S01]  /*09e0*/  LDG.E R13, desc[UR18][R2.64] ;  /* 0x00000012020d7981 */ /* 0x001762000c1e1900 */
[----:B------:R-:W-:Y:S05]  /*09f0*/  BRA `(.L_x_8) ;  /* 0x0000000000047947 */ /* 0x000fea0003800000 */
.L_x_9:
[----:B0-----:R-:W0:Y:S02]  /*0a00*/  LDC R13, c[0x0][0x684] ;  /* 0x0001a100ff0d7b82 */ /* 0x001e240000000800 */
.L_x_8:
[----:B------:R-:W1:Y:S01]  /*0a10*/  LDC R0, c[0x0][0x75c] ;  /* 0x0001d700ff007b82 */ /* 0x000e620000000800 */
[----:B------:R-:W2:Y:S01]  /*0a20*/  S2R R21, SR_CTAID.Y ;  /* 0x0000000000157919 */ /* 0x000ea20000002600 */
[----:B------:R-:W-:Y:S01]  /*0a30*/  ULDC UR8, c[0x0][0x604] ;  /* 0x0001810000087ab9 */ /* 0x000fe20000000800 */
[----:B------:R-:W-:Y:S01]  /*0a40*/  ISETP.NE.AND P0, PT, R5, 0x2, PT ;  /* 0x000000020500780c */ /* 0x000fe20003f05270 */
[----:B------:R-:W-:Y:S01]  /*0a50*/  UIADD3 UR8, UR8, 0x1f, URZ ;  /* 0x0000001f08087890 */ /* 0x000fe2000fffe03f */
[----:B------:R-:W0:Y:S01]  /*0a60*/  S2R R14, SR_CTAID.X ;  /* 0x00000000000e7919 */ /* 0x000e220000002500 */
[----:B------:R-:W-:Y:S01]  /*0a70*/  UMOV UR5, URZ ;  /* 0x0000003f00057c82 */ /* 0x000fe20008000000 */
[----:B------:R-:W-:Y:S01]  /*0a80*/  UMOV UR4, URZ ;  /* 0x0000003f00047c82 */ /* 0x000fe20008000000 */
[----:B------:R-:W-:Y:S01]  /*0a90*/  USHF.R.S32.HI UR9, URZ, 0x1f, UR8 ;  /* 0x0000001f3f097899 */ /* 0x000fe20008011408 */
[----:B------:R-:W-:-:S03]  /*0aa0*/  ULDC.64 UR10, c[0x0][0x750] ;  /* 0x0001d400000a7ab9 */ /* 0x000fc60000000a00 */
[----:B------:R-:W-:Y:S01]  /*0ab0*/  ULEA.HI UR9, UR9, UR8, URZ, 0x5 ;  /* 0x0000000809097291 */ /* 0x000fe2000f8f283f */
[----:B-1----:R-:W-:-:S13]  /*0ac0*/  ISETP.NE.AND P3, PT, R0, 0x1, PT ;  /* 0x000000010000780c */ /* 0x002fda0003f65270 */
[----:B------:R-:W0:Y:S01]  /*0ad0*/  @P3 LDC R15, c[0x0][0x10] ;  /* 0x00000400ff0f3b82 */ /* 0x000e220000000800 */
[----:B--234-:R-:W-:Y:S02]  /*0ae0*/  @P3 IMAD.MOV.U32 R2, RZ, RZ, R21 ;  /* 0x000000ffff023224 */ /* 0x01cfe400078e0015 */
[----:B------:R-:W-:Y:S02]  /*0af0*/  @P3 IMAD.MOV.U32 R3, RZ, RZ, RZ ;  /* 0x000000ffff033224 */ /* 0x000fe400078e00ff */
[----:B------:R-:W-:-:S03]  /*0b00*/  @P3 IMAD.MOV.U32 R5, RZ, RZ, RZ ;  /* 0x000000ffff053224 */ /* 0x000fc600078e00ff */
[----:B------:R-:W1:Y:S01]  /*0b10*/  @!P3 LDC R9, c[0x0][0xc] ;  /* 0x00000300ff09bb82 */ /* 0x000e620000000800 */
[----:B------:R-:W-:Y:S01]  /*0b20*/  ULDC UR6, c[0x0][0xc] ;  /* 0x0000030000067ab9 */ /* 0x000fe20000000800 */
[----:B------:R-:W-:Y:S02]  /*0b30*/  ULDC UR7, c[0x0][0x10] ;  /* 0x0000040000077ab9 */ /* 0x000fe40000000800 */
[----:B------:R-:W-:-:S04]  /*0b40*/  UIMAD.WIDE.U32 UR6, UR6, UR7, URZ ;  /* 0x00000007060672a5 */ /* 0x000fc8000f8e003f */
[----:B------:R-:W2:Y:S01]  /*0b50*/  LDC R8, c[0x0][0x14] ;  /* 0x00000500ff087b82 */ /* 0x000ea20000000800 */
[----:B0-----:R-:W-:-:S04]  /*0b60*/  @P3 IMAD.WIDE.U32 R2, R14, R15, R2 ;  /* 0x0000000f0e023225 */ /* 0x001fc800078e0002 */
[----:B------:R-:W-:Y:S02]  /*0b70*/  IMAD.MOV.U32 R15, RZ, RZ, RZ ;  /* 0x000000ffff0f7224 */ /* 0x000fe400078e00ff */
[----:B------:R-:W-:Y:S02]  /*0b80*/  @P3 IMAD.IADD R3, R3, 0x1, R5 ;  /* 0x0000000103033824 */ /* 0x000fe400078e0205 */
[----:B-1----:R-:W-:-:S04]  /*0b90*/  @!P3 IMAD.WIDE.U32 R4, R9, R21, R14 ;  /* 0x000000150904b225 */ /* 0x002fc800078e000e */
[----:B------:R-:W-:Y:S02]  /*0ba0*/  @!P3 IMAD.MOV.U32 R2, RZ, RZ, R4 ;  /* 0x000000ffff02b224 */ /* 0x000fe400078e0004 */
[----:B------:R-:W-:Y:S02]  /*0bb0*/  @!P3 IMAD.MOV.U32 R3, RZ, RZ, R5 ;  /* 0x000000ffff03b224 */ /* 0x000fe400078e0005 */
[C---:B--2---:R-:W-:Y:S02]  /*0bc0*/  IMAD R17, R8.reuse, UR7, RZ ;  /* 0x0000000708117c24 */ /* 0x044fe4000f8e02ff */
[----:B------:R-:W-:Y:S01]  /*0bd0*/  IMAD.WIDE.U32 R8, R8, UR6, RZ ;  /* 0x0000000608087c25 */ /* 0x000fe2000f8e00ff */
[----:B------:R-:W-:-:S03]  /*0be0*/  USHF.R.S32.HI UR6, URZ, 0x5, UR9 ;  /* 0x000000053f067899 */ /* 0x000fc60008011409 */
[----:B------:R-:W-:Y:S01]  /*0bf0*/  IMAD.IADD R0, R9, 0x1, R17 ;  /* 0x0000000109007824 */ /* 0x000fe200078e0211 */
[----:B------:R-:W-:Y:S08]  /*0c00*/  @P0 BRA `(.L_x_10) ;  /* 0x0000000000200947 */ /* 0x000ff00003800000 */
[----:B------:R-:W-:Y:S01]  /*0c10*/  UISETP.GE.U32.AND UP0, UPT, UR6, 0xb, UPT ;  /* 0x0000000b0600788c */ /* 0x000fe2000bf06070 */
[----:B------:R-:W-:Y:S01]  /*0c20*/  IADD3 R2, P0, R2, R8, RZ ;  /* 0x0000000802027210 */ /* 0x000fe20007f1e0ff */
[----:B------:R-:W-:-:S04]  /*0c30*/  UIMAD.WIDE.U32 UR4, UR6, -0x45d1745d, URZ ;  /* 0xba2e8ba3060478a5 */ /* 0x000fc8000f8e003f */
[----:B------:R-:W-:Y:S01]  /*0c40*/  USHF.R.U32.HI UR5, URZ, 0x3, UR5 ;  /* 0x000000033f057899 */ /* 0x000fe20008011605 */
[----:B------:R-:W-:Y:S02]  /*0c50*/  IMAD.X R3, R0, 0x1, R3, P0 ;  /* 0x0000000100037824 */ /* 0x000fe400000e0603 */
[----:B------:R-:W-:Y:S02]  /*0c60*/  UMOV UR4, URZ ;  /* 0x0000003f00047c82 */ /* 0x000fe40008000000 */
[----:B------:R-:W-:Y:S02]  /*0c70*/  @UP0 ULOP3.LUT UR4, UR5, 0x1, URZ, 0xc0, !UPT ;  /* 0x0000000105040892 */ /* 0x000fe4000f8ec03f */
[----:B------:R-:W-:-:S12]  /*0c80*/  UIMAD UR5, UR5, -0xb, UR6 ;  /* 0xfffffff5050578a4 */ /* 0x000fd8000f8e0206 */
.L_x_10:
[----:B------:R-:W-:Y:S01]  /*0c90*/  ISETP.GE.U32.AND P0, PT, R2, UR10, PT ;  /* 0x0000000a02007c0c */ /* 0x000fe2000bf06070 */
[----:B------:R-:W-:Y:S01]  /*0ca0*/  IMAD.MOV.U32 R6, RZ, RZ, -0x1 ;  /* 0xffffffffff067424 */ /* 0x000fe200078e00ff */
[----:B------:R-:W-:Y:S01]  /*0cb0*/  PRMT R16, RZ, 0x7610, R16 ;  /* 0x00007610ff107816 */ /* 0x000fe20000000010 */
[----:B------:R-:W-:Y:S01]  /*0cc0*/  IMAD.MOV.U32 R5, RZ, RZ, -0x1 ;  /* 0xffffffffff057424 */ /* 0x000fe200078e00ff */
[----:B------:R-:W-:Y:S01]  /*0cd0*/  ISETP.GE.U32.AND.EX P0, PT, R3, UR11, PT, P0 ;  /* 0x0000000b03007c0c */ /* 0x000fe2000bf06100 */
[----:B------:R-:W-:-:S12]  /*0ce0*/  IMAD.MOV.U32 R4, RZ, RZ, -0x1 ;  /* 0xffffffffff047424 */ /* 0x000fd800078e00ff */
[----:B------:R-:W-:Y:S05]  /*0cf0*/  @P0 BRA `(.L_x_11) ;  /* 0x00000004005c0947 */ /* 0x000fea0003800000 */
[----:B------:R-:W0:Y:S01]  /*0d00*/  LDC.64 R24, c[0x0][0x728] ;  /* 0x0001ca00ff187b82 */ /* 0x000e220000000a00 */
[----:B------:R-:W-:Y:S02]  /*0d10*/  IMAD.MOV.U32 R4, RZ, RZ, R2 ;  /* 0x000000ffff047224 */ /* 0x000fe400078e0002 */
[----:B------:R-:W-:-:S05]  /*0d20*/  IMAD.MOV.U32 R5, RZ, RZ, R3 ;  /* 0x000000ffff057224 */ /* 0x000fca00078e0003 */
[----:B------:R-:W1:Y:S08]  /*0d30*/  LDC R6, c[0x0][0x730] ;  /* 0x0001cc00ff067b82 */ /* 0x000e700000000800 */
[----:B------:R-:W2:Y:S01]  /*0d40*/  LDC.64 R26, c[0x0][0x720] ;  /* 0x0001c800ff1a7b82 */ /* 0x000ea20000000a00 */
[----:B0-----:R-:W-:-:S04]  /*0d50*/  ISETP.NE.U32.AND P0, PT, R24, RZ, PT ;  /* 0x000000ff1800720c */ /* 0x001fc80003f05070 */
[----:B------:R-:W-:-:S13]  /*0d60*/  ISETP.NE.AND.EX P0, PT, R25, RZ, PT, P0 ;  /* 0x000000ff1900720c */ /* 0x000fda0003f05300 */
[----:B-12---:R-:W-:Y:S05]  /*0d70*/  @!P0 BRA `(.L_x_12) ;  /* 0x0000000000288947 */ /* 0x006fea0003800000 */
[----:B------:R-:W0:Y:S02]  /*0d80*/  LDC R19, c[0x0][0x734] ;  /* 0x0001cd00ff137b82 */ /* 0x000e240000000800 */
[----:B0-----:R-:W-:-:S05]  /*0d90*/  IADD3 R19, P0, R2, R19, RZ ;  /* 0x0000001302137210 */ /* 0x001fca0007f1e0ff */
[----:B------:R-:W-:-:S04]  /*0da0*/  IMAD.X R23, RZ, RZ, R3, P0 ;  /* 0x000000ffff177224 */ /* 0x000fc800000e0603 */
[----:B------:R-:W-:-:S04]  /*0db0*/  IMAD.WIDE.U32 R4, R23, R24, RZ ;  /* 0x0000001817047225 */ /* 0x000fc800078e00ff */
[----:B------:R-:W-:-:S04]  /*0dc0*/  IMAD.WIDE.U32 R16, P0, R19, R25, R4 ;  /* 0x0000001913107225 */ /* 0x000fc80007800004 */
[----:B------:R-:W-:-:S04]  /*0dd0*/  IMAD.WIDE.U32 R4, R19, R24, RZ ;  /* 0x0000001813047225 */ /* 0x000fc800078e00ff */
[----:B------:R-:W-:Y:S01]  /*0de0*/  IMAD.X R19, RZ, RZ, RZ, P0 ;  /* 0x000000ffff137224 */ /* 0x000fe200000e06ff */
[----:B------:R-:W-:Y:S01]  /*0df0*/  IADD3 RZ, P0, R5, R16, RZ ;  /* 0x0000001005ff7210 */ /* 0x000fe20007f1e0ff */
[----:B------:R-:W-:-:S04]  /*0e00*/  IMAD.MOV.U32 R18, RZ, RZ, R17 ;  /* 0x000000ffff127224 */ /* 0x000fc800078e0011 */
[----:B------:R-:W-:-:S08]  /*0e10*/  IMAD.WIDE.U32.X R4, R23, R25, R18, P0 ;  /* 0x0000001917047225 */ /* 0x000fd000000e0412 */
.L_x_12:
[--C-:B------:R-:W-:Y:S01]  /*0e20*/  SHF.R.U64 R32, R4, R6, R5.reuse ;  /* 0x0000000604207219 */ /* 0x100fe20000001205 */
[----:B------:R-:W0:Y:S01]  /*0e30*/  LDC.64 R28, c[0x0][0x740] ;  /* 0x0001d000ff1c7b82 */ /* 0x000e220000000a00 */
[----:B------:R-:W-:Y:S01]  /*0e40*/  I2FP.F32.U32 R4, R14 ;  /* 0x0000000e00047245 */ /* 0x000fe20000201000 */
[----:B------:R-:W-:Y:S01]  /*0e50*/  ULDC UR7, c[0x0][0x150] ;  /* 0x0000540000077ab9 */ /* 0x000fe20000000800 */
[----:B------:R-:W-:Y:S02]  /*0e60*/  SHF.R.U32.HI R5, RZ, R6, R5 ;  /* 0x00000006ff057219 */ /* 0x000fe40000011605 */
[----:B------:R-:W-:Y:S01]  /*0e70*/  IADD3 R17, P0, RZ, -R32, RZ ;  /* 0x80000020ff117210 */ /* 0x000fe20007f1e0ff */
[----:B------:R-:W-:Y:S01]  /*0e80*/  FMUL R6, R4, UR7 ;  /* 0x0000000704067c20 */ /* 0x000fe20008400000 */
[----:B------:R-:W-:Y:S01]  /*0e90*/  ULDC UR7, c[0x0][0x154] ;  /* 0x0000550000077ab9 */ /* 0x000fe20000000800 */
[----:B------:R-:W1:Y:S02]  /*0ea0*/  LDC R18, c[0x0][0x718] ;  /* 0x0001c600ff127b82 */ /* 0x000e640000000800 */
[----:B------:R-:W-:-:S02]  /*0eb0*/  IMAD.X R19, RZ, RZ, ~R5, P0 ;  /* 0x000000ffff137224 */ /* 0x000fc400000e0e05 */
[----:B------:R-:W2:Y:S01]  /*0ec0*/  F2I.U32.TRUNC.NTZ R6, R6 ;  /* 0x0000000600067305 */ /* 0x000ea2000020f000 */
[----:B------:R-:W-:-:S03]  /*0ed0*/  IMAD.WIDE.U32 R4, R17, R26, R2 ;  /* 0x0000001a11047225 */ /* 0x000fc600078e0002 */
[----:B------:R-:W3:Y:S01]  /*0ee0*/  LDC R15, c[0x0][0x144] ;  /* 0x00005100ff0f7b82 */ /* 0x000ee20000000800 */
[----:B------:R-:W-:-:S04]  /*0ef0*/  IMAD R16, R19, R26, RZ ;  /* 0x0000001a13107224 */ /* 0x000fc800078e02ff */
[----:B------:R-:W-:-:S03]  /*0f00*/  IMAD R17, R17, R27, R16 ;  /* 0x0000001b11117224 */ /* 0x000fc600078e0210 */
[----:B------:R-:W4:Y:S01]  /*0f10*/  LDC R22, c[0x0][0x708] ;  /* 0x0001c200ff167b82 */ /* 0x000f220000000800 */
[----:B------:R-:W-:Y:S01]  /*0f20*/  IMAD.IADD R17, R5, 0x1, R17 ;  /* 0x0000000105117824 */ /* 0x000fe200078e0211 */
[----:B0-----:R-:W-:Y:S01]  /*0f30*/  ISETP.NE.U32.AND P0, PT, R28, RZ, PT ;  /* 0x000000ff1c00720c */ /* 0x001fe20003f05070 */
[----:B--2---:R-:W-:-:S03]  /*0f40*/  IMAD.MOV R5, RZ, RZ, -R6 ;  /* 0x000000ffff057224 */ /* 0x004fc600078e0a06 */
[----:B------:R-:W-:Y:S02]  /*0f50*/  ISETP.NE.AND.EX P0, PT, R29, RZ, PT, P0 ;  /* 0x000000ff1d00720c */ /* 0x000fe40003f05300 */
[----:B------:R-:W0:Y:S01]  /*0f60*/  LDC R19, c[0x0][0x758] ;  /* 0x0001d600ff137b82 */ /* 0x000e220000000800 */
[-CC-:B-1----:R-:W-:Y:S02]  /*0f70*/  SHF.R.U64 R26, R4, R18.reuse, R17.reuse ;  /* 0x00000012041a7219 */ /* 0x182fe40000001211 */
[----:B------:R-:W-:Y:S02]  /*0f80*/  I2FP.F32.U32 R4, R21 ;  /* 0x0000001500047245 */ /* 0x000fe40000201000 */
[----:B------:R-:W-:Y:S01]  /*0f90*/  SHF.R.U32.HI R17, RZ, R18, R17 ;  /* 0x00000012ff117219 */ /* 0x000fe20000011611 */
[----:B------:R-:W-:Y:S02]  /*0fa0*/  IMAD.MOV.U32 R18, RZ, RZ, 0x1 ;  /* 0x00000001ff127424 */ /* 0x000fe400078e00ff */
[----:B------:R-:W1:Y:S01]  /*0fb0*/  LDC R24, c[0x0][0x148] ;  /* 0x00005200ff187b82 */ /* 0x000e620000000800 */
[----:B---3--:R-:W-:-:S02]  /*0fc0*/  IMAD R6, R15, R5, R14 ;  /* 0x000000050f067224 */ /* 0x008fc400078e020e */
[----:B------:R-:W-:Y:S01]  /*0fd0*/  FMUL R5, R4, UR7 ;  /* 0x0000000704057c20 */ /* 0x000fe20008400000 */
[----:B------:R-:W-:-:S04]  /*0fe0*/  IMAD.MOV.U32 R4, RZ, RZ, -0x1 ;  /* 0xffffffffff047424 */ /* 0x000fc800078e00ff */
[----:B------:R-:W2:Y:S01]  /*0ff0*/  LDC R25, c[0x0][0x700] ;  /* 0x0001c000ff197b82 */ /* 0x000ea20000000800 */
[-CC-:B----4-:R-:W-:Y:S02]  /*1000*/  SHF.R.U64 R34, R26, R22.reuse, R17.reuse ;  /* 0x000000161a227219 */ /* 0x190fe40000001211 */
[----:B------:R-:W-:Y:S02]  /*1010*/  SHF.R.U32.HI R14, RZ, R22, R17 ;  /* 0x00000016ff0e7219 */ /* 0x000fe40000011611 */
[----:B------:R3:W4:Y:S03]  /*1020*/  F2I.U32.TRUNC.NTZ R22, R5 ;  /* 0x0000000500167305 */ /* 0x000726000020f000 */
[----:B------:R-:W1:Y:S01]  /*1030*/  LDC R27, c[0x0][0x748] ;  /* 0x0001d200ff1b7b82 */ /* 0x000e620000000800 */
[-C--:B0-----:R-:W-:Y:S02]  /*1040*/  SHF.R.U64 R36, R34, R19.reuse, R14 ;  /* 0x0000001322247219 */ /* 0x081fe4000000120e */
[----:B------:R-:W-:-:S02]  /*1050*/  SHF.L.U32 R4, R4, R19, RZ ;  /* 0x0000001304047219 */ /* 0x000fc400000006ff */
[-C--:B------:R-:W-:Y:S02]  /*1060*/  SHF.R.U32.HI R14, RZ, R19.reuse, R14 ;  /* 0x00000013ff0e7219 */ /* 0x080fe4000001160e */
[----:B------:R-:W-:Y:S01]  /*1070*/  SHF.L.U32 R18, R18, R19, RZ ;  /* 0x0000001312127219 */ /* 0x000fe200000006ff */
[----:B------:R-:W0:Y:S01]  /*1080*/  LDC R31, c[0x0][0x738] ;  /* 0x0001ce00ff1f7b82 */ /* 0x000e220000000800 */
[----:B------:R-:W-:Y:S01]  /*1090*/  LOP3.LUT R19, RZ, R4, RZ, 0x33, !PT ;  /* 0x00000004ff137212 */ /* 0x000fe200078e33ff */
[----:B------:R-:W-:Y:S02]  /*10a0*/  IMAD.MOV.U32 R4, RZ, RZ, R36 ;  /* 0x000000ffff047224 */ /* 0x000fe400078e0024 */
[----:B---3--:R-:W-:-:S04]  /*10b0*/  IMAD.MOV.U32 R5, RZ, RZ, R14 ;  /* 0x000000ffff057224 */ /* 0x008fc800078e000e */
[----:B------:R-:W3:Y:S01]  /*10c0*/  LDC R30, c[0x0][0x710] ;  /* 0x0001c400ff1e7b82 */ /* 0x000ee20000000800 */
[----:B----4-:R-:W-:Y:S05]  /*10d0*/  @!P0 BRA `(.L_x_13) ;  /* 0x0000000000288947 */ /* 0x010fea0003800000 */
[----:B------:R-:W4:Y:S02]  /*10e0*/  LDC R17, c[0x0][0x74c] ;  /* 0x0001d300ff117b82 */ /* 0x000f240000000800 */
[----:B----4-:R-:W-:-:S05]  /*10f0*/  IADD3 R17, P0, R36, R17, RZ ;  /* 0x0000001124117210 */ /* 0x010fca0007f1e0ff */
        /* <DEDUP_REMOVED lines=8> */
.L_x_13:
[----:B-1----:R-:W-:Y:S01]  /*1180*/  SHF.R.U64 R4, R4, R27, R5 ;  /* 0x0000001b04047219 */ /* 0x002fe20000001205 */
[----:B--2---:R-:W-:Y:S01]  /*1190*/  VIADD R5, R25, 0xffffffff ;  /* 0xffffffff19057836 */ /* 0x004fe20000000000 */
[----:B------:R-:W-:Y:S01]  /*11a0*/  LOP3.LUT R19, R34, R19, RZ, 0xc0, !PT ;  /* 0x0000001322137212 */ /* 0x000fe200078ec0ff */
[----:B------:R-:W-:Y:S02]  /*11b0*/  IMAD.MOV R22, RZ, RZ, -R22 ;  /* 0x000000ffff167224 */ /* 0x000fe400078e0a16 */
[----:B------:R-:W-:Y:S01]  /*11c0*/  IMAD.MOV R14, RZ, RZ, -R4 ;  /* 0x000000ffff0e7224 */ /* 0x000fe200078e0a04 */
[----:B------:R-:W-:Y:S01]  /*11d0*/  LOP3.LUT R5, R26, R5, RZ, 0xc0, !PT ;  /* 0x000000051a057212 */ /* 0x000fe200078ec0ff */
[----:B------:R-:W-:Y:S02]  /*11e0*/  IMAD R19, R18, R4, R19 ;  /* 0x0000000412137224 */ /* 0x000fe400078e0213 */
[----:B------:R-:W-:Y:S02]  /*11f0*/  @P3 IMAD R6, R24, R22, R21 ;  /* 0x0000001618063224 */ /* 0x000fe400078e0215 */
[----:B0-----:R-:W-:-:S02]  /*1200*/  IMAD R4, R14, R31, R36 ;  /* 0x0000001f0e047224 */ /* 0x001fc400078e0224 */
[----:B---3--:R-:W-:Y:S02]  /*1210*/  IMAD R6, R19, R30, R6 ;  /* 0x0000001e13067224 */ /* 0x008fe400078e0206 */
[----:B------:R-:W-:Y:S02]  /*1220*/  IMAD R15, R4, R25, R5 ;  /* 0x00000019040f7224 */ /* 0x000fe400078e0205 */
[----:B------:R-:W-:Y:S02]  /*1230*/  IMAD.MOV.U32 R16, RZ, RZ, 0x1 ;  /* 0x00000001ff107424 */ /* 0x000fe400078e00ff */
[----:B------:R-:W-:Y:S01]  /*1240*/  IMAD.MOV.U32 R4, RZ, RZ, R32 ;  /* 0x000000ffff047224 */ /* 0x000fe200078e0020 */
[----:B------:R-:W-:Y:S02]  /*1250*/  SEL R5, R15, R6, !P3 ;  /* 0x000000060f057207 */ /* 0x000fe40005800000 */
[----:B------:R-:W-:-:S07]  /*1260*/  SEL R6, R6, R15, !P3 ;  /* 0x0000000f06067207 */ /* 0x000fce0005800000 */
.L_x_11:
[----:B------:R-:W-:Y:S05]  /*1270*/  @!P2 BRA `(.L_x_14) ;  /* 0x0000005c000ca947 */ /* 0x000fea0003800000 */
[----:B------:R-:W-:-:S13]  /*1280*/  ISETP.GT.U32.AND P0, PT, R33, 0x1, PT ;  /* 0x000000012100780c */ /* 0x000fda0003f04070 */
[----:B------:R-:W-:Y:S05]  /*1290*/  @P0 EXIT ;  /* 0x000000000000094d */ /* 0x000fea0003800000 */
.L_x_15:
[----:B------:R-:W-:-:S08]  /*12a0*/  NOP ;  /* 0x0000000000007918 */ /* 0x000fd00000000000 */
[----:B------:R-:W0:Y:S02]  /*12b0*/  USETMAXREG.TRY_ALLOC.CTAPOOL UP0, 0xe8 ;  /* 0x000000e8000079c8 */ /* 0x000e240008000600 */
[----:B0-----:R-:W-:-:S13]  /*12c0*/  PLOP3.LUT P0, PT, PT, PT, UP0, 0x80, 0x0 ;  /* 0x000000000000781c */ /* 0x001fda0003f0f008 */
[----:B------:R-:W-:Y:S05]  /*12d0*/  @!P0 BRA `(.L_x_15) ;  /* 0xfffffffc00f08947 */ /* 0x000fea000383ffff */
[----:B------:R-:W-:-:S13]  /*12e0*/  LOP3.LUT P0, RZ, R16, 0xff, RZ, 0xc0, !PT ;  /* 0x000000ff10ff7812 */ /* 0x000fda000780c0ff */
[----:B------:R-:W-:Y:S05]  /*12f0*/  @!P0 EXIT ;  /* 0x000000000000894d */ /* 0x000fea0003800000 */
[----:B------:R-:W-:Y:S01]  /*1300*/  SHF.R.S32.HI R14, RZ, 0x1f, R11 ;  /* 0x0000001fff0e7819 */ /* 0x000fe2000001140b */
[----:B------:R-:W0:Y:S01]  /*1310*/  S2UR UR8, SR_CgaCtaId ;  /* 0x00000000000879c3 */ /* 0x000e220000008800 */
[----:B------:R-:W-:Y:S01]  /*1320*/  UMOV UR7, 0x400 ;  /* 0x0000040000077882 */ /* 0x000fe20000000000 */
[----:B------:R-:W-:Y:S01]  /*1330*/  UIADD3 UR9, UR12, -0x1, URZ ;  /* 0xffffffff0c097890 */ /* 0x000fe2000fffe03f */
[CC--:B------:R-:W-:Y:S01]  /*1340*/  LEA.HI R15, R14.reuse, R11.reuse, RZ, 0x2 ;  /* 0x0000000b0e0f7211 */ /* 0x0c0fe200078f10ff */
[----:B------:R-:W-:Y:S01]  /*1350*/  ULDC UR16, c[0x0][0x284] ;  /* 0x0000a10000107ab9 */ /* 0x000fe20000000800 */
[----:B------:R-:W-:Y:S01]  /*1360*/  LEA.HI R14, R14, R11, RZ, 0x5 ;  /* 0x0000000b0e0e7211 */ /* 0x000fe200078f28ff */
[----:B------:R-:W-:Y:S01]  /*1370*/  UISETP.NE.AND UP0, UPT, UR9, URZ, UPT ;  /* 0x0000003f0900728c */ /* 0x000fe2000bf05270 */
[--C-:B------:R-:W-:Y:S01]  /*1380*/  SHF.R.S32.HI R10, RZ, 0x2, R15.reuse ;  /* 0x00000002ff0a7819 */ /* 0x100fe2000001140f */
[----:B------:R-:W-:Y:S01]  /*1390*/  USHF.L.U32 UR20, UR6, 0x1, URZ ;  /* 0x0000000106147899 */ /* 0x000fe2000800063f */
[----:B------:R-:W-:Y:S01]  /*13a0*/  SHF.R.S32.HI R17, RZ, 0x1f, R15 ;  /* 0x0000001fff117819 */ /* 0x000fe2000001140f */
[----:B------:R-:W-:Y:S01]  /*13b0*/  USEL UR11, URZ, 0x1, UP0 ;  /* 0x000000013f0b7887 */ /* 0x000fe20008000000 */
[----:B------:R-:W-:-:S02]  /*13c0*/  SHF.R.S32.HI R19, RZ, 0x5, R14 ;  /* 0x00000005ff137819 */ /* 0x000fc4000001140e */
[----:B------:R-:W-:Y:S02]  /*13d0*/  LEA.HI R17, R17, R10, RZ, 0x3 ;  /* 0x0000000a11117211 */ /* 0x000fe400078f18ff */
[----:B------:R-:W-:Y:S01]  /*13e0*/  LOP3.LUT R14, R15, 0xfffffffc, RZ, 0xc0, !PT ;  /* 0xfffffffc0f0e7812 */ /* 0x000fe200078ec0ff */
[----:B------:R-:W-:Y:S01]  /*13f0*/  IMAD.U32 R96, RZ, RZ, UR11 ;  /* 0x0000000bff607e24 */ /* 0x000fe2000f8e00ff */
[----:B------:R-:W-:Y:S02]  /*1400*/  LOP3.LUT R17, R17, 0xfffffff8, RZ, 0xc0, !PT ;  /* 0xfffffff811117812 */ /* 0x000fe400078ec0ff */
[----:B------:R-:W-:-:S03]  /*1410*/  LOP3.LUT R97, R7, 0x1, RZ, 0xfc, !PT ;  /* 0x0000000107617812 */ /* 0x000fc600078efcff */
[----:B------:R-:W-:Y:S01]  /*1420*/  IMAD.IADD R16, R10, 0x1, -R17 ;  /* 0x000000010a107824 */ /* 0x000fe200078e0a11 */
[C---:B------:R-:W-:Y:S01]  /*1430*/  LEA.HI R10, R11.reuse, R11, RZ, 0x1 ;  /* 0x0000000b0b0a7211 */ /* 0x040fe200078f08ff */
[----:B0-----:R-:W-:Y:S01]  /*1440*/  ULEA UR7, UR8, UR7, 0x18 ;  /* 0x0000000708077291 */ /* 0x001fe2000f8ec03f */
[C---:B------:R-:W-:Y:S01]  /*1450*/  IMAD.IADD R17, R11.reuse, 0x1, -R14 ;  /* 0x000000010b117824 */ /* 0x040fe200078e0a0e */
[----:B------:R-:W-:Y:S01]  /*1460*/  USHF.L.U32 UR8, UR9, 0x3, URZ ;  /* 0x0000000309087899 */ /* 0x000fe2000800063f */
[----:B------:R-:W-:Y:S01]  /*1470*/  LOP3.LUT R10, R10, 0x7ffffe, RZ, 0xc0, !PT ;  /* 0x007ffffe0a0a7812 */ /* 0x000fe200078ec0ff */
[----:B------:R-:W-:Y:S02]  /*1480*/  UIADD3 UR9, UR7, 0x180, URZ ;  /* 0x0000018007097890 */ /* 0x000fe4000fffe03f */
[----:B------:R-:W-:Y:S02]  /*1490*/  UIADD3 UR10, UR7, 0xb180, URZ ;  /* 0x0000b180070a7890 */ /* 0x000fe4000fffe03f */
[----:B------:R-:W-:Y:S01]  /*14a0*/  IMAD.IADD R10, R11, 0x1, -R10 ;  /* 0x000000010b0a7824 */ /* 0x000fe200078e0a0a */
[----:B------:R-:W-:-:S02]  /*14b0*/  USHF.R.U32.HI UR9, URZ, 0x4, UR9 ;  /* 0x000000043f097899 */ /* 0x000fc40008011609 */
[----:B------:R-:W-:Y:S01]  /*14c0*/  USHF.R.U32.HI UR10, URZ, 0x4, UR10 ;  /* 0x000000043f0a7899 */ /* 0x000fe2000801160a */
[C---:B------:R-:W-:Y:S01]  /*14d0*/  IMAD R15, R19.reuse, 0x2, R10 ;  /* 0x00000002130f7824 */ /* 0x040fe200078e020a */
[----:B------:R-:W-:Y:S01]  /*14e0*/  UIADD3 UR21, UR7, 0xc0, URZ ;  /* 0x000000c007157890 */ /* 0x000fe2000fffe03f */
[--C-:B------:R-:W-:Y:S01]  /*14f0*/  IMAD R10, R19, 0x10, R16.reuse ;  /* 0x00000010130a7824 */ /* 0x100fe200078e0210 */
[----:B------:R-:W-:Y:S01]  /*1500*/  ULOP3.LUT UR8, UR8, 0x8, URZ, 0xc0, !UPT ;  /* 0x0000000808087892 */ /* 0x000fe2000f8ec03f */
[--C-:B------:R-:W-:Y:S01]  /*1510*/  IMAD R14, R15, 0x8, R16.reuse ;  /* 0x000000080f0e7824 */ /* 0x100fe200078e0210 */
[----:B------:R-:W-:Y:S01]  /*1520*/  ULOP3.LUT UR9, UR9, 0x3fff, URZ, 0xc0, !UPT ;  /* 0x00003fff09097892 */ /* 0x000fe2000f8ec03f */
[----:B------:R-:W-:Y:S01]  /*1530*/  IMAD R15, R19, -0x10, -R16 ;  /* 0xfffffff0130f7824 */ /* 0x000fe200078e0a10 */
[----:B------:R-:W-:Y:S01]  /*1540*/  VIMNMX R16, RZ, UR6, PT ;  /* 0x00000006ff107c48 */ /* 0x000fe2000bfe0100 */
[----:B------:R-:W-:Y:S01]  /*1550*/  IMAD.SHL.U32 R14, R14, 0x40, RZ ;  /* 0x000000400e0e7824 */ /* 0x000fe200078e00ff */
[----:B------:R-:W-:Y:S01]  /*1560*/  ULOP3.LUT UR10, UR10, 0x3fff, URZ, 0xc0, !UPT ;  /* 0x00003fff0a0a7892 */ /* 0x000fe2000f8ec03f */
[----:B------:R-:W-:Y:S01]  /*1570*/  VIADD R15, R15, UR16 ;  /* 0x000000100f0f7c36 */ /* 0x000fe20008000000 */
[----:B------:R-:W-:Y:S01]  /*1580*/  IADD3 R16, -R16, UR6, RZ ;  /* 0x0000000610107c10 */ /* 0x000fe2000fffe1ff */
[----:B------:R-:W-:Y:S01]  /*1590*/  ULEA UR12, UR12, UR21, 0x3 ;  /* 0x000000150c0c7291 */ /* 0x000fe2000f8e183f */
[----:B------:R-:W-:Y:S01]  /*15a0*/  SHF.R.S32.HI R11, RZ, 0x1f, R10 ;  /* 0x0000001fff0b7819 */ /* 0x000fe2000001140a */
[----:B------:R-:W-:Y:S01]  /*15b0*/  ULOP3.LUT UR22, UR8, 0x8, URZ, 0x3c, !UPT ;  /* 0x0000000808167892 */ /* 0x000fe2000f8e3c3f */
[----:B------:R-:W-:Y:S01]  /*15c0*/  SHF.R.S32.HI R14, RZ, 0x3, R14 ;  /* 0x00000003ff0e7819 */ /* 0x000fe2000001140e */
[----:B------:R-:W-:-:S02]  /*15d0*/  ULOP3.LUT UR13, UR8, 0x18, URZ, 0x3c, !UPT ;  /* 0x00000018080d7892 */ /* 0x000fc4000f8e3c3f */
[----:B------:R-:W-:Y:S02]  /*15e0*/  ULOP3.LUT UR14, UR9, 0x10000, URZ, 0xfc, !UPT ;  /* 0x00010000090e7892 */ /* 0x000fe4000f8efc3f */
[----:B------:R-:W-:-:S12]  /*15f0*/  ULOP3.LUT UR15, UR10, 0x10000, URZ, 0xfc, !UPT ;  /* 0x000100000a0f7892 */ /* 0x000fd8000f8efc3f */
.L_x_154:
[----:B------:R-:W-:Y:S01]  /*1600*/  SHF.L.U32 R18, R96, 0x1f, RZ ;  /* 0x0000001f60127819 */ /* 0x000fe200000006ff */
[----:B------:R-:W-:Y:S01]  /*1610*/  IMAD.MOV.U32 R87, RZ, RZ, RZ ;  /* 0x000000ffff577224 */ /* 0x000fe200078e00ff */
[----:B------:R-:W-:Y:S02]  /*1620*/  ISETP.GE.AND P1, PT, R16, 0x1, PT ;  /* 0x000000011000780c */ /* 0x000fe40003f26270 */
[----:B------:R-:W0:Y:S02]  /*1630*/  SYNCS.PHASECHK.TRANS64.TRYWAIT P0, [UR12+-0x8], R18 ;  /* 0xfffff812ff0075a7 */ /* 0x000e24000800014c */
[----:B0-2345:R-:W-:Y:S09]  /*1640*/  @!P0 BRA `(.L_x_16) ;  /* 0x0000006c00308947 */ /* 0x03dff20003800000 */
.L_x_183:
[----:B------:R-:W-:Y:S02]  /*1650*/  CS2R R24, SRZ ;  /* 0x0000000000187805 */ /* 0x000fe4000001ff00 */
[----:B------:R-:W-:Y:S02]  /*1660*/  CS2R R26, SRZ ;  /* 0x00000000001a7805 */ /* 0x000fe4000001ff00 */
[----:B------:R-:W-:Y:S02]  /*1670*/  CS2R R28, SRZ ;  /* 0x00000000001c7805 */ /* 0x000fe4000001ff00 */
[----:B------:R-:W-:Y:S02]  /*1680*/  CS2R R30, SRZ ;  /* 0x00000000001e7805 */ /* 0x000fe4000001ff00 */
[----:B------:R-:W-:Y:S02]  /*1690*/  CS2R R32, SRZ ;  /* 0x0000000000207805 */ /* 0x000fe4000001ff00 */
[----:B------:R-:W-:-:S02]  /*16a0*/  CS2R R34, SRZ ;  /* 0x0000000000227805 */ /* 0x000fc4000001ff00 */
        /* <DEDUP_REMOVED lines=24> */
[----:B------:R-:W-:Y:S01]  /*1830*/  CS2R R84, SRZ ;  /* 0x0000000000547805 */ /* 0x000fe2000001ff00 */
[----:B------:R-:W-:Y:S01]  /*1840*/  IMAD.MOV.U32 R86, RZ, RZ, RZ ;  /* 0x000000ffff567224 */ /* 0x000fe200078e00ff */
[----:B------:R-:W-:Y:S06]  /*1850*/  @!P1 BRA `(.L_x_17) ;  /* 0x0000000000d09947 */ /* 0x000fec0003800000 */
[----:B0-----:R-:W-:Y:S01]  /*1860*/  IMAD.MOV.U32 R18, RZ, RZ, R16 ;  /* 0x000000ffff127224 */ /* 0x001fe200078e0010 */
[----:B------:R-:W-:Y:S01]  /*1870*/  UPLOP3.LUT UP0, UPT, UPT, UPT, UPT, 0x40, 0x0 ;  /* 0x000000000000789c */ /* 0x000fe20003f0e870 */
[----:B------:R-:W-:Y:S01]  /*1880*/  IMAD.U32 R22, RZ, RZ, UR4 ;  /* 0x00000004ff167e24 */ /* 0x000fe2000f8e00ff */
[----:B------:R-:W-:Y:S01]  /*1890*/  UMOV UR16, UR5 ;  /* 0x0000000500107c82 */ /* 0x000fe20008000000 */
[----:B------:R-:W-:-:S08]  /*18a0*/  UMOV UR17, UR5 ;  /* 0x0000000500117c82 */ /* 0x000fd00008000000 */
.L_x_24:
[----:B------:R-:W-:-:S13]  /*18b0*/  ISETP.NE.AND P1, PT, R97, 0x3, PT ;  /* 0x000000036100780c */ /* 0x000fda0003f25270 */
[----:B01----:R-:W-:Y:S05]  /*18c0*/  @!P1 BRA `(.L_x_18) ;  /* 0x0000000000049947 */ /* 0x003fea0003800000 */
[----:B------:R-:W-:Y:S01]  /*18d0*/  BPT.TRAP 0x1 ;  /* 0x000000040000795c */ /* 0x000fe20000300000 */
.L_x_18:
[----:B------:R-:W-:Y:S01]  /*18e0*/  ULEA UR8, UR16, UR7, 0x3 ;  /* 0x0000000710087291 */ /* 0x000fe2000f8e183f */
[----:B------:R-:W-:-:S08]  /*18f0*/  SHF.L.U32 R20, R22, 0x1f, RZ ;  /* 0x0000001f16147819 */ /* 0x000fd000000006ff */
[----:B------:R0:W1:Y:S01]  /*1900*/  SYNCS.PHASECHK.TRANS64.TRYWAIT P0, [UR8], R20 ;  /* 0x00000014ff0075a7 */ /* 0x0000620008000148 */
[----:B------:R-:W-:Y:S05]  /*1910*/  @!P1 BRA `(.L_x_19) ;  /* 0x0000000000049947 */ /* 0x000fea0003800000 */
[----:B------:R-:W-:Y:S01]  /*1920*/  BPT.TRAP 0x1 ;  /* 0x000000040000795c */ /* 0x000fe20000300000 */
.L_x_19:
[----:B------:R-:W-:-:S04]  /*1930*/  IMAD.U32 R19, RZ, RZ, UR16 ;  /* 0x00000010ff137e24 */ /* 0x000fc8000f8e00ff */
[----:B------:R-:W-:Y:S01]  /*1940*/  IMAD R19, R19, 0x200, R14 ;  /* 0x0000020013137824 */ /* 0x000fe200078e020e */
[----:B-1----:R-:W-:Y:S06]  /*1950*/  @P0 BRA `(.L_x_20) ;  /* 0x0000000000080947 */ /* 0x002fec0003800000 */
[----:B------:R-:W1:Y:S02]  /*1960*/  SYNCS.PHASECHK.TRANS64.TRYWAIT P0, [UR8], R20 ;  /* 0x00000014ff0075a7 */ /* 0x000e640008000148 */
[----:B-1----:R-:W-:Y:S05]  /*1970*/  @!P0 BRA `(.L_x_21) ;  /* 0x00000068007c8947 */ /* 0x002fea0003800000 */
.L_x_20:
[----:B------:R-:W2:Y:S01]  /*1980*/  LDS.64 R88, [R19+UR7+0x37180] ;  /* 0x0371800713587984 */ /* 0x000ea20008000a00 */
[----:B------:R-:W-:Y:S02]  /*1990*/  ULEA UR8, UR16, UR14, 0x8 ;  /* 0x0000000e10087291 */ /* 0x000fe4000f8e403f */
[----:B------:R-:W-:Y:S01]  /*19a0*/  ULEA UR10, UR16, UR15, 0xa ;  /* 0x0000000f100a7291 */ /* 0x000fe2000f8e503f */
[----:B------:R-:W-:Y:S01]  /*19b0*/  UMOV UR9, 0x80000020 ;  /* 0x8000002000097882 */ /* 0x000fe20000000000 */
[----:B------:R-:W-:Y:S01]  /*19c0*/  UMOV UR11, 0x40000040 ;  /* 0x40000040000b7882 */ /* 0x000fe20000000000 */
[----:B--2---:R-:W-:-:S06]  /*19d0*/  WARPGROUP.ARRIVE ;  /* 0x00000000000079c5 */ /* 0x004fcc0000000000 */
[----:B------:R-:W-:Y:S01]  /*19e0*/  HGMMA.SP.64x128x32.F32 R24, gdesc[UR8], R24, UP0, R88, 0x0 ;  /* 0x09e05800081879f0 */ /* 0x000fe2000bf00a18 */
[----:B------:R-:W-:Y:S02]  /*19f0*/  UIADD3 UR8, UR8, 0x2, URZ ;  /* 0x0000000208087890 */ /* 0x000fe4000fffe03f */
[----:B------:R-:W-:Y:S01]  /*1a00*/  UIADD3 UR10, UR10, 0x4, URZ ;  /* 0x000000040a0a7890 */ /* 0x000fe2000fffe03f */
[----:B------:R-:W-:Y:S01]  /*1a10*/  UMOV UR9, 0x80000020 ;  /* 0x8000002000097882 */ /* 0x000fe20000000000 */
[----:B------:R-:W-:-:S11]  /*1a20*/  UMOV UR11, 0x40000040 ;  /* 0x40000040000b7882 */ /* 0x000fd60000000000 */
[----:B------:R-:W-:Y:S03]  /*1a30*/  HGMMA.SP.64x128x32.F32 R24, gdesc[UR8], R24, R89, 0x0, gsb0 ;  /* 0x09e05900081879f0 */ /* 0x000fe60008000a18 */
[----:B------:R-:W-:Y:S02]  /*1a40*/  WARPGROUP.DEPBAR.LE gsb0, 0x0 ;  /* 0x00008000000079c5 */ /* 0x000fe40000010000 */
[----:B------:R-:W-:Y:S05]  /*1a50*/  @!P1 BRA `(.L_x_22) ;  /* 0x0000000000049947 */ /* 0x000fea0003800000 */
[----:B------:R-:W-:Y:S01]  /*1a60*/  BPT.TRAP 0x1 ;  /* 0x000000040000795c */ /* 0x000fe20000300000 */
.L_x_22:
[----:B------:R-:W-:Y:S01]  /*1a70*/  ULEA UR8, UR17, UR7, 0x3 ;  /* 0x0000000711087291 */ /* 0x000fe2000f8e183f */
[----:B------:R-:W-:-:S03]  /*1a80*/  ISETP.GT.U32.AND P0, PT, R7, 0x1, PT ;  /* 0x000000010700780c */ /* 0x000fc60003f04070 */
[----:B------:R-:W-:-:S04]  /*1a90*/  UIADD3 UR8, UR8, 0x58, URZ ;  /* 0x0000005808087890 */ /* 0x000fc8000fffe03f */
[----:B------:R-:W-:-:S09]  /*1aa0*/  UPRMT UR8, URZ, 0x654, UR8 ;  /* 0x000006543f087896 */ /* 0x000fd20008000008 */
[----:B------:R-:W-:Y:S01]  /*1ab0*/  SYNCS.ARRIVE.TRANS64.RED.A1T0 RZ, [UR8], RZ ;  /* 0x000000ffffff79a7 */ /* 0x000fe20008100408 */
[----:B------:R-:W-:Y:S05]  /*1ac0*/  @P0 BRA `(.L_x_23) ;  /* 0x0000000000040947 */ /* 0x000fea0003800000 */
[----:B------:R-:W-:Y:S01]  /*1ad0*/  BPT.TRAP 0x1 ;  /* 0x000000040000795c */ /* 0x000fe20000300000 */
.L_x_23:
[----:B------:R-:W-:Y:S01]  /*1ae0*/  UIADD3 UR16, UR16, 0x1, URZ ;  /* 0x0000000110107890 */ /* 0x000fe2000fffe03f */
[C---:B------:R-:W-:Y:S01]  /*1af0*/  ISETP.GT.AND P0, PT, R18.reuse, 0x1, PT ;  /* 0x000000011200780c */ /* 0x040fe20003f04270 */
[----:B------:R-:W-:Y:S01]  /*1b00*/  UIADD3 UR17, UR17, 0x1, URZ ;  /* 0x0000000111117890 */ /* 0x000fe2000fffe03f */
[----:B------:R-:W-:Y:S01]  /*1b10*/  VIADD R18, R18, 0xffffffff ;  /* 0xffffffff12127836 */ /* 0x000fe20000000000 */
[----:B------:R-:W-:Y:S02]  /*1b20*/  UISETP.NE.AND UP0, UPT, UR16, 0xb, UPT ;  /* 0x0000000b1000788c */ /* 0x000fe4000bf05270 */
[----:B------:R-:W-:Y:S02]  /*1b30*/  UISETP.NE.AND UP1, UPT, UR17, 0xb, UPT ;  /* 0x0000000b1100788c */ /* 0x000fe4000bf25270 */
[----:B------:R-:W-:Y:S02]  /*1b40*/  USEL UR8, URZ, 0x1, UP0 ;  /* 0x000000013f087887 */ /* 0x000fe40008000000 */
[----:B------:R-:W-:-:S02]  /*1b50*/  USEL UR16, UR16, URZ, UP0 ;  /* 0x0000003f10107287 */ /* 0x000fc40008000000 */
[----:B------:R-:W-:Y:S02]  /*1b60*/  USEL UR17, UR17, URZ, UP1 ;  /* 0x0000003f11117287 */ /* 0x000fe40008800000 */
[----:B------:R-:W-:Y:S01]  /*1b70*/  UPLOP3.LUT UP0, UPT, UPT, UPT, UPT, 0x80, 0x0 ;  /* 0x000000000000789c */ /* 0x000fe20003f0f070 */
[----:B------:R-:W-:Y:S01]  /*1b80*/  LOP3.LUT R22, R22, UR8, RZ, 0x3c, !PT ;  /* 0x0000000816167c12 */ /* 0x000fe2000f8e3cff */
[----:B------:R-:W-:Y:S09]  /*1b90*/  @P0 BRA `(.L_x_24) ;  /* 0xfffffffc00440947 */ /* 0x000ff2000383ffff */
.L_x_17:
[----:B0-----:R-:W-:Y:S01]  /*1ba0*/  IMAD.U32 R19, RZ, RZ, UR22 ;  /* 0x00000016ff137e24 */ /* 0x001fe2000f8e00ff */
[----:B------:R-:W-:Y:S01]  /*1bb0*/  SHF.L.U32 R18, R96, 0x1f, RZ ;  /* 0x0000001f60127819 */ /* 0x000fe200000006ff */
[----:B------:R-:W-:Y:S01]  /*1bc0*/  UIADD3 UR5, UR5, UR20, URZ ;  /* 0x0000001405057290 */ /* 0x000fe2000fffe03f */
[----:B------:R-:W0:Y:S01]  /*1bd0*/  LDC R22, c[0x0][0x288] ;  /* 0x0000a200ff167b82 */ /* 0x000e220000000800 */
[----:B------:R-:W-:Y:S01]  /*1be0*/  UISETP.GE.U32.AND UP1, UPT, UR20, 0xb, UPT ;  /* 0x0000000b1400788c */ /* 0x000fe2000bf26070 */
[----:B------:R-:W-:Y:S01]  /*1bf0*/  SHF.R.S32.HI R88, RZ, 0x1f, R4 ;  /* 0x0000001fff587819 */ /* 0x000fe20000011404 */
[----:B------:R-:W-:Y:S02]  /*1c00*/  UISETP.GT.U32.AND UP0, UPT, UR5, 0xa, UPT ;  /* 0x0000000a0500788c */ /* 0x000fe4000bf04070 */
[----:B------:R-:W-:Y:S02]  /*1c10*/  UIMAD.WIDE.U32 UR8, UR5, -0x45d1745d, URZ ;  /* 0xba2e8ba3050878a5 */ /* 0x000fe4000f8e003f */
[----:B------:R-:W-:Y:S01]  /*1c20*/  UISETP.LT.U32.AND UP0, UPT, UR20, 0xb, UP0 ;  /* 0x0000000b1400788c */ /* 0x000fe20008701070 */
[----:B------:R2:W-:Y:S01]  /*1c30*/  SYNCS.ARRIVE.TRANS64.A1T0 RZ, [R19+UR21], RZ ;  /* 0x000000ff13ff79a7 */ /* 0x0005e20008100015 */
[----:B------:R-:W-:-:S02]  /*1c40*/  WARPGROUP.DEPBAR.LE gsb0, 0x0 ;  /* 0x00008000000079c5 */ /* 0x000fc40000010000 */
[----:B------:R-:W-:Y:S02]  /*1c50*/  USEL UR10, URZ, 0x1, !UP0 ;  /* 0x000000013f0a7887 */ /* 0x000fe4000c000000 */
[----:B------:R-:W-:Y:S02]  /*1c60*/  USHF.R.U32.HI UR8, URZ, 0x3, UR9 ;  /* 0x000000033f087899 */ /* 0x000fe40008011609 */
[----:B------:R-:W-:Y:S01]  /*1c70*/  ULOP3.LUT UR4, UR4, UR10, URZ, 0x3c, !UPT ;  /* 0x0000000a04047292 */ /* 0x000fe2000f8e3c3f */
[----:B------:R-:W3:Y:S01]  /*1c80*/  SYNCS.PHASECHK.TRANS64.TRYWAIT P0, [UR12+0x8], R18 ;  /* 0x00000812ff0075a7 */ /* 0x000ee2000800014c */
[----:B------:R-:W-:Y:S02]  /*1c90*/  UIMAD UR5, UR8, -0xb, UR5 ;  /* 0xfffffff5080578a4 */ /* 0x000fe4000f8e0205 */
[----:B------:R-:W-:Y:S01]  /*1ca0*/  @UP1 ULOP3.LUT UR4, UR4, 0x1, UR8, 0x78, !UPT ;  /* 0x0000000104041892 */ /* 0x000fe2000f8e7808 */
[----:B0-23--:R-:W-:Y:S11]  /*1cb0*/  @!P0 BRA `(.L_x_25) ;  /* 0x0000006400c48947 */ /* 0x00dff60003800000 */
.L_x_184:
[----:B------:R-:W-:Y:S01]  /*1cc0*/  ULDC.64 UR8, c[0x0][0x6d0] ;  /* 0x0001b40000087ab9 */ /* 0x000fe20000000a00 */
[----:B------:R-:W-:Y:S02]  /*1cd0*/  IMAD.SHL.U32 R92, R6, 0x40, RZ ;  /* 0x00000040065c7824 */ /* 0x000fe400078e00ff */
[----:B0-----:R-:W-:Y:S02]  /*1ce0*/  IMAD R19, R88, UR8, RZ ;  /* 0x0000000858137c24 */ /* 0x001fe4000f8e02ff */
[----:B-1----:R-:W-:Y:S01]  /*1cf0*/  IMAD.WIDE.U32 R20, R4, UR8, R10 ;  /* 0x0000000804147c25 */ /* 0x002fe2000f8e000a */
[----:B------:R-:W-:Y:S01]  /*1d00*/  ULDC UR8, c[0x0][0x284] ;  /* 0x0000a10000087ab9 */ /* 0x000fe20000000800 */
[----:B------:R-:W-:Y:S02]  /*1d10*/  SHF.R.S32.HI R93, RZ, 0x1f, R92 ;  /* 0x0000001fff5d7819 */ /* 0x000fe4000001145c */
[----:B------:R-:W-:Y:S01]  /*1d20*/  IMAD.SHL.U32 R23, R5, 0x80, RZ ;  /* 0x0000008005177824 */ /* 0x000fe200078e00ff */
[----:B------:R-:W-:Y:S01]  /*1d30*/  ISETP.GE.AND P0, PT, R92, UR8, PT ;  /* 0x000000085c007c0c */ /* 0x000fe2000bf06270 */
[----:B------:R-:W-:Y:S01]  /*1d40*/  IMAD R89, R4, UR9, R19 ;  /* 0x0000000904597c24 */ /* 0x000fe2000f8e0213 */
[----:B------:R-:W-:Y:S01]  /*1d50*/  IADD3 R20, P1, R92, R20, RZ ;  /* 0x000000145c147210 */ /* 0x000fe20007f3e0ff */
[----:B------:R-:W-:Y:S01]  /*1d60*/  IMAD.WIDE R18, R17, 0x2, RZ ;  /* 0x0000000211127825 */ /* 0x000fe200078e02ff */
[----:B------:R-:W-:-:S02]  /*1d70*/  ISETP.GE.OR P0, PT, R23, R22, P0 ;  /* 0x000000161700720c */ /* 0x000fc40000706670 */
[----:B------:R-:W-:Y:S01]  /*1d80*/  IADD3.X R21, R93, R21, R89, P1, !PT ;  /* 0x000000155d157210 */ /* 0x000fe20000ffe459 */
[----:B------:R-:W-:Y:S02]  /*1d90*/  IMAD R6, R17, -0x2, R22 ;  /* 0xfffffffe11067824 */ /* 0x000fe400078e0216 */
[----:B------:R-:W-:-:S04]  /*1da0*/  IMAD.WIDE R94, R5, 0x80, R18 ;  /* 0x00000080055e7825 */ /* 0x000fc800078e0212 */
[----:B------:R-:W-:-:S04]  /*1db0*/  IMAD.IADD R5, R6, 0x1, -R23 ;  /* 0x0000000106057824 */ /* 0x000fc800078e0a17 */
[----:B------:R-:W-:Y:S05]  /*1dc0*/  @P0 BRA `(.L_x_26) ;  /* 0x0000004800980947 */ /* 0x000fea0003800000 */
[----:B------:R-:W0:Y:S01]  /*1dd0*/  LDC.64 R104, c[0x0][0x6c8] ;  /* 0x0001b200ff687b82 */ /* 0x000e220000000a00 */
[----:B-----5:R-:W-:Y:S01]  /*1de0*/  FSETP.NEU.AND P0, PT, R13, RZ, PT ;  /* 0x000000ff0d00720b */ /* 0x020fe20003f0d000 */
[----:B------:R-:W-:Y:S01]  /*1df0*/  IMAD.IADD R98, R15, 0x1, -R92 ;  /* 0x000000010f627824 */ /* 0x000fe200078e0a5c */
[----:B------:R-:W-:Y:S01]  /*1e00*/  ISETP.GT.AND P1, PT, R5, RZ, PT ;  /* 0x000000ff0500720c */ /* 0x000fe20003f24270 */
[----:B------:R-:W-:Y:S03]  /*1e10*/  BSSY B0, `(.L_x_26) ;  /* 0x00004a1000007945 */ /* 0x000fe60003800000 */
[----:B------:R-:W-:Y:S01]  /*1e20*/  ISETP.GT.AND P5, PT, R98, RZ, P1 ;  /* 0x000000ff6200720c */ /* 0x000fe20000fa4270 */
[-C--:B0-----:R-:W-:Y:S02]  /*1e30*/  IMAD R6, R95, R104.reuse, RZ ;  /* 0x000000685f067224 */ /* 0x081fe400078e02ff */
[----:B------:R-:W-:-:S04]  /*1e40*/  IMAD.WIDE.U32 R100, R94, R104, R20 ;  /* 0x000000685e647225 */ /* 0x000fc800078e0014 */
[----:B------:R-:W-:-:S04]  /*1e50*/  IMAD R19, R94, R105, R6 ;  /* 0x000000695e137224 */ /* 0x000fc800078e0206 */
[----:B------:R-:W-:Y:S01]  /*1e60*/  IMAD.IADD R89, R101, 0x1, R19 ;  /* 0x0000000165597824 */ /* 0x000fe200078e0213 */
[----:B------:R-:W-:Y:S06]  /*1e70*/  @!P0 BRA `(.L_x_27) ;  /* 0x0000003000ec8947 */ /* 0x000fec0003800000 */
[----:B------:R-:W-:Y:S01]  /*1e80*/  ULDC.64 UR8, c[0x0][0x6b8] ;  /* 0x0001ae0000087ab9 */ /* 0x000fe20000000a00 */
[----:B------:R-:W-:Y:S01]  /*1e90*/  ULDC.64 UR16, c[0x0][0x6b0] ;  /* 0x0001ac0000107ab9 */ /* 0x000fe20000000a00 */
[----:B------:R-:W-:Y:S01]  /*1ea0*/  IMAD.WIDE.U32 R18, R4, UR8, R10 ;  /* 0x0000000804127c25 */ /* 0x000fe2000f8e000a */
[----:B------:R-:W-:Y:S01]  /*1eb0*/  ULDC.64 UR24, c[0x0][0x6a8] ;  /* 0x0001aa0000187ab9 */ /* 0x000fe20000000a00 */
[----:B------:R-:W0:Y:S01]  /*1ec0*/  LDC.64 R90, c[0x0][0x6b0] ;  /* 0x0001ac00ff5a7b82 */ /* 0x000e220000000a00 */
[----:B------:R-:W-:Y:S01]  /*1ed0*/  ULDC.64 UR10, c[0x0][0x6c0] ;  /* 0x0001b000000a7ab9 */ /* 0x000fe20000000a00 */
[----:B------:R-:W-:Y:S01]  /*1ee0*/  IMAD R21, R88, UR8, RZ ;  /* 0x0000000858157c24 */ /* 0x000fe2000f8e02ff */
[----:B------:R-:W-:Y:S01]  /*1ef0*/  IADD3 R20, P0, R92, R18, RZ ;  /* 0x000000125c147210 */ /* 0x000fe20007f1e0ff */
[----:B------:R-:W-:Y:S02]  /*1f00*/  IMAD R23, R95, UR16, RZ ;  /* 0x000000105f177c24 */ /* 0x000fe4000f8e02ff */
[----:B------:R-:W-:-:S02]  /*1f10*/  IMAD R99, R4, UR9, R21 ;  /* 0x0000000904637c24 */ /* 0x000fc4000f8e0215 */
[----:B------:R-:W-:-:S03]  /*1f20*/  IMAD R103, R94, UR17, R23 ;  /* 0x000000115e677c24 */ /* 0x000fc6000f8e0217 */
[----:B------:R-:W-:-:S03]  /*1f30*/  IADD3.X R21, R93, R19, R99, P0, !PT ;  /* 0x000000135d157210 */ /* 0x000fc600007fe463 */
[----:B------:R-:W-:-:S04]  /*1f40*/  IMAD.WIDE.U32 R18, R94, UR16, R20 ;  /* 0x000000105e127c25 */ /* 0x000fc8000f8e0014 */
[----:B------:R-:W-:Y:S01]  /*1f50*/  IMAD.IADD R19, R19, 0x1, R103 ;  /* 0x0000000113137824 */ /* 0x000fe200078e0267 */
[----:B------:R-:W-:-:S04]  /*1f60*/  LEA R22, P0, R18, UR24, 0x2 ;  /* 0x0000001812167c11 */ /* 0x000fc8000f8010ff */
[----:B------:R-:W-:-:S05]  /*1f70*/  LEA.HI.X R23, R18, UR25, R19, 0x2, P0 ;  /* 0x0000001912177c11 */ /* 0x000fca00080f1413 */
[----:B------:R-:W2:Y:S01]  /*1f80*/  @P5 LDG.E.LTC128B R6, desc[UR18][R22.64] ;  /* 0x0000001216065981 */ /* 0x000ea2000c1e1920 */
[----:B------:R-:W-:Y:S01]  /*1f90*/  IMAD.WIDE.U32 R18, R94, UR16, R92 ;  /* 0x000000105e127c25 */ /* 0x000fe2000f8e005c */
[----:B------:R-:W-:Y:S01]  /*1fa0*/  LEA R88, P0, R100, UR10, 0x2 ;  /* 0x0000000a64587c11 */ /* 0x000fe2000f8010ff */
[----:B------:R-:W-:Y:S01]  /*1fb0*/  BSSY B1, `(.L_x_28) ;  /* 0x0000016000017945 */ /* 0x000fe20003800000 */
[----:B------:R-:W-:Y:S02]  /*1fc0*/  IADD3 R18, P2, R10, R18, RZ ;  /* 0x000000120a127210 */ /* 0x000fe40007f5e0ff */
[----:B------:R-:W-:Y:S01]  /*1fd0*/  LEA.HI.X R89, R100, UR11, R89, 0x2, P0 ;  /* 0x0000000b64597c11 */ /* 0x000fe200080f1459 */
[----:B0-----:R-:W-:Y:S01]  /*1fe0*/  IMAD.WIDE.U32 R100, R94, UR16, R90 ;  /* 0x000000105e647c25 */ /* 0x001fe2000f8e005a */
[----:B------:R-:W-:Y:S02]  /*1ff0*/  ISETP.GT.AND P0, PT, R5, 0x1, PT ;  /* 0x000000010500780c */ /* 0x000fe40003f04270 */
[----:B------:R-:W-:Y:S01]  /*2000*/  IADD3.X R19, R11, R103, R19, P2, !PT ;  /* 0x000000670b137210 */ /* 0x000fe200017fe413 */
[----:B------:R-:W-:Y:S01]  /*2010*/  IMAD.IADD R103, R103, 0x1, R101 ;  /* 0x0000000167677824 */ /* 0x000fe200078e0265 */
[----:B------:R-:W-:-:S02]  /*2020*/  ISETP.GT.AND P2, PT, R98, RZ, P0 ;  /* 0x000000ff6200720c */ /* 0x000fc40000744270 */
[----:B------:R-:W-:Y:S01]  /*2030*/  LEA R90, P4, R104, R88, 0x2 ;  /* 0x00000058685a7211 */ /* 0x000fe200078810ff */
[----:B------:R-:W-:-:S04]  /*2040*/  IMAD.WIDE.U32 R18, R4, UR8, R18 ;  /* 0x0000000804127c25 */ /* 0x000fc8000f8e0012 */
[----:B------:R-:W-:Y:S02]  /*2050*/  IMAD.IADD R19, R99, 0x1, R19 ;  /* 0x0000000163137824 */ /* 0x000fe400078e0213 */
[----:B--2---:R-:W-:-:S04]  /*2060*/  FMUL R95, R6, R13 ;  /* 0x0000000d065f7220 */ /* 0x004fc80000400000 */
[----:B------:R-:W-:Y:S01]  /*2070*/  FFMA R107, R24, R12, R95 ;  /* 0x0000000c186b7223 */ /* 0x000fe2000000005f */
[----:B------:R-:W-:-:S04]  /*2080*/  IADD3 R24, P6, R20, R100, RZ ;  /* 0x0000006414187210 */ /* 0x000fc80007fde0ff */
[----:B------:R0:W-:Y:S01]  /*2090*/  @P5 STG.E desc[UR18][R88.64], R107 ;  /* 0x0000006b58005986 */ /* 0x0001e2000c101912 */
[----:B------:R-:W-:Y:S01]  /*20a0*/  IMAD.X R21, R103, 0x1, R21, P6 ;  /* 0x0000000167157824 */ /* 0x000fe200030e0615 */
[----:B------:R-:W-:Y:S02]  /*20b0*/  LEA R94, P6, R18, UR24, 0x2 ;  /* 0x00000018125e7c11 */ /* 0x000fe4000f8c10ff */
[----:B------:R-:W-:Y:S02]  /*20c0*/  LEA R20, P5, R24, UR24, 0x2 ;  /* 0x0000001818147c11 */ /* 0x000fe4000f8a10ff */
[----:B------:R-:W-:Y:S02]  /*20d0*/  LEA.HI.X R95, R18, UR25, R19, 0x2, P6 ;  /* 0x00000019125f7c11 */ /* 0x000fe4000b0f1413 */
[----:B------:R-:W-:Y:S01]  /*20e0*/  LEA.HI.X R21, R24, UR25, R21, 0x2, P5 ;  /* 0x0000001918157c11 */ /* 0x000fe2000a8f1415 */
[----:B------:R-:W-:Y:S08]  /*20f0*/  @!P2 BRA `(.L_x_29) ;  /* 0x000000000004a947 */ /* 0x000ff00003800000 */
[----:B------:R1:W5:Y:S02]  /*2100*/  LDG.E.LTC128B R6, desc[UR18][R20.64] ;  /* 0x0000001214067981 */ /* 0x000364000c1e1920 */
.L_x_29:
[----:B------:R-:W-:Y:S05]  /*2110*/  BSYNC B1 ;  /* 0x0000000000017941 */ /* 0x000fea0003800000 */
.L_x_28:
[----:B-----5:R-:W-:Y:S01]  /*2120*/  FMUL R24, R6, R13 ;  /* 0x0000000d06187220 */ /* 0x020fe20000400000 */
[----:B------:R-:W-:Y:S01]  /*2130*/  LEA.HI.X R91, R104, R89, R105, 0x2, P4 ;  /* 0x00000059685b7211 */ /* 0x000fe200020f1469 */
[----:B------:R-:W-:Y:S01]  /*2140*/  BSSY B1, `(.L_x_30) ;  /* 0x0000008000017945 */ /* 0x000fe20003800000 */
[----:B------:R-:W-:Y:S01]  /*2150*/  ISETP.GT.AND P1, PT, R98, 0x8, P1 ;  /* 0x000000086200780c */ /* 0x000fe20000f24270 */
[----:B------:R-:W-:Y:S01]  /*2160*/  FFMA R25, R25, R12, R24 ;  /* 0x0000000c19197223 */ /* 0x000fe20000000018 */
[----:B------:R-:W-:-:S04]  /*2170*/  IADD3 R18, P5, P6, R10, R100, R92 ;  /* 0x000000640a127210 */ /* 0x000fc80007ebe05c */
[----:B------:R2:W-:Y:S01]  /*2180*/  @P2 STG.E desc[UR18][R90.64], R25 ;  /* 0x000000195a002986 */ /* 0x0005e2000c101912 */
[----:B------:R-:W-:-:S06]  /*2190*/  IADD3.X R19, R11, R103, R93, P5, P6 ;  /* 0x000000670b137210 */ /* 0x000fcc0002fec45d */
[----:B------:R-:W-:Y:S05]  /*21a0*/  @!P1 BRA `(.L_x_31) ;  /* 0x0000000000049947 */ /* 0x000fea0003800000 */
[----:B------:R3:W5:Y:S02]  /*21b0*/  LDG.E.LTC128B R6, desc[UR18][R94.64+0x20] ;  /* 0x000020125e067981 */ /* 0x000764000c1e1920 */
.L_x_31:
[----:B------:R-:W-:Y:S05]  /*21c0*/  BSYNC B1 ;  /* 0x0000000000017941 */ /* 0x000fea0003800000 */
.L_x_30:
[----:B------:R-:W-:-:S04]  /*21d0*/  IMAD.WIDE.U32 R18, R4, UR8, R18 ;  /* 0x0000000804127c25 */ /* 0x000fc8000f8e0012 */
[----:B--2--5:R-:W-:Y:S01]  /*21e0*/  FMUL R25, R6, R13 ;  /* 0x0000000d06197220 */ /* 0x024fe20000400000 */
[----:B------:R-:W-:Y:S01]  /*21f0*/  ISETP.GT.AND P0, PT, R98, 0x8, P0 ;  /* 0x000000086200780c */ /* 0x000fe20000704270 */
[----:B------:R-:W-:Y:S01]  /*2200*/  USHF.L.U64.HI UR11, UR16, 0x5, UR17 ;  /* 0x00000005100b7899 */ /* 0x000fe20008010211 */
[----:B------:R-:W-:Y:S01]  /*2210*/  IMAD.IADD R19, R99, 0x1, R19 ;  /* 0x0000000163137824 */ /* 0x000fe200078e0213 */
[----:B------:R-:W-:Y:S01]  /*2220*/  LEA R24, P5, R18, UR24, 0x2 ;  /* 0x0000001812187c11 */ /* 0x000fe2000f8a10ff */
[----:B------:R-:W-:Y:S01]  /*2230*/  FFMA R93, R26, R12, R25 ;  /* 0x0000000c1a5d7223 */ /* 0x000fe20000000019 */
[----:B------:R-:W-:Y:S01]  /*2240*/  ISETP.GT.AND P2, PT, R5, 0x8, PT ;  /* 0x000000080500780c */ /* 0x000fe20003f44270 */
[----:B------:R-:W-:Y:S01]  /*2250*/  USHF.L.U32 UR10, UR16, 0x5, URZ ;  /* 0x00000005100a7899 */ /* 0x000fe2000800063f */
[----:B------:R-:W-:Y:S01]  /*2260*/  LEA.HI.X R25, R18, UR25, R19, 0x2, P5 ;  /* 0x0000001912197c11 */ /* 0x000fe2000a8f1413 */
[----:B------:R-:W-:Y:S01]  /*2270*/  @P1 IMAD.MOV.U32 R18, RZ, RZ, R88 ;  /* 0x000000ffff121224 */ /* 0x000fe200078e0058 */
[----:B------:R-:W-:Y:S01]  /*2280*/  BSSY B1, `(.L_x_32) ;  /* 0x0000006000017945 */ /* 0x000fe20003800000 */
[----:B------:R-:W-:Y:S01]  /*2290*/  @P1 IMAD.MOV.U32 R19, RZ, RZ, R89 ;  /* 0x000000ffff131224 */ /* 0x000fe200078e0059 */
[----:B------:R-:W-:-:S04]  /*22a0*/  ISETP.GT.AND P4, PT, R98, RZ, P2 ;  /* 0x000000ff6200720c */ /* 0x000fc80001784270 */
[----:B------:R2:W-:Y:S01]  /*22b0*/  @P1 STG.E desc[UR18][R18.64+0x20], R93 ;  /* 0x0000205d12001986 */ /* 0x0005e2000c101912 */
[----:B------:R-:W-:Y:S08]  /*22c0*/  @!P0 BRA `(.L_x_33) ;  /* 0x0000000000048947 */ /* 0x000ff00003800000 */
[----:B------:R4:W5:Y:S02]  /*22d0*/  LDG.E.LTC128B R6, desc[UR18][R24.64+0x20] ;  /* 0x0000201218067981 */ /* 0x000964000c1e1920 */
.L_x_33:
[----:B------:R-:W-:Y:S05]  /*22e0*/  BSYNC B1 ;  /* 0x0000000000017941 */ /* 0x000fea0003800000 */
.L_x_32:
[----:B-----5:R-:W-:Y:S01]  /*22f0*/  FMUL R4, R6, R13 ;  /* 0x0000000d06047220 */ /* 0x020fe20000400000 */
[----:B----4-:R-:W-:Y:S01]  /*2300*/  IADD3 R24, P1, R22, UR10, RZ ;  /* 0x0000000a16187c10 */ /* 0x010fe2000ff3e0ff */
[----:B------:R-:W-:Y:S02]  /*2310*/  IMAD.MOV.U32 R100, RZ, RZ, R6 ;  /* 0x000000ffff647224 */ /* 0x000fe400078e0006 */
[----:B---3--:R-:W-:Y:S01]  /*2320*/  FFMA R95, R27, R12, R4 ;  /* 0x0000000c1b5f7223 */ /* 0x008fe20000000004 */
[----:B--2---:R-:W-:Y:S01]  /*2330*/  @P0 IMAD.MOV.U32 R18, RZ, RZ, R90 ;  /* 0x000000ffff120224 */ /* 0x004fe200078e005a */
[----:B------:R-:W-:Y:S01]  /*2340*/  IADD3.X R25, R23, UR11, RZ, P1, !PT ;  /* 0x0000000b17197c10 */ /* 0x000fe20008ffe4ff */
[----:B------:R-:W-:-:S05]  /*2350*/  @P0 IMAD.MOV.U32 R19, RZ, RZ, R91 ;  /* 0x000000ffff130224 */ /* 0x000fca00078e005b */
[----:B------:R2:W-:Y:S04]  /*2360*/  @P0 STG.E desc[UR18][R18.64+0x20], R95 ;  /* 0x0000205f12000986 */ /* 0x0005e8000c101912 */
[----:B------:R-:W3:Y:S01]  /*2370*/  @P4 LDG.E.LTC128B R100, desc[UR18][R24.64] ;  /* 0x0000001218644981 */ /* 0x000ee2000c1e1920 */
[C---:B------:R-:W-:Y:S01]  /*2380*/  IMAD.SHL.U32 R6, R104.reuse, 0x20, RZ ;  /* 0x0000002068067824 */ /* 0x040fe200078e00ff */
[----:B------:R-:W-:Y:S01]  /*2390*/  SHF.L.U64.HI R4, R104, 0x5, R105 ;  /* 0x0000000568047819 */ /* 0x000fe20000010269 */
[----:B------:R-:W-:Y:S01]  /*23a0*/  BSSY B1, `(.L_x_34) ;  /* 0x000000c000017945 */ /* 0x000fe20003800000 */
[----:B------:R-:W-:Y:S02]  /*23b0*/  ISETP.GT.AND P0, PT, R5, 0x9, PT ;  /* 0x000000090500780c */ /* 0x000fe40003f04270 */
[----:B------:R-:W-:-:S02]  /*23c0*/  IADD3 R26, P5, R6, R88, RZ ;  /* 0x00000058061a7210 */ /* 0x000fc40007fbe0ff */
[----:B------:R-:W-:-:S03]  /*23d0*/  ISETP.GT.AND P1, PT, R98, RZ, P0 ;  /* 0x000000ff6200720c */ /* 0x000fc60000724270 */
[----:B------:R-:W-:Y:S01]  /*23e0*/  IMAD.X R27, R4, 0x1, R89, P5 ;  /* 0x00000001041b7824 */ /* 0x000fe200028e0659 */
[----:B------:R-:W-:Y:S01]  /*23f0*/  IADD3 R92, P5, R20, UR10, RZ ;  /* 0x0000000a145c7c10 */ /* 0x000fe2000ffbe0ff */
[----:B---3--:R-:W-:-:S04]  /*2400*/  FMUL R93, R100, R13 ;  /* 0x0000000d645d7220 */ /* 0x008fc80000400000 */
[----:B------:R-:W-:Y:S01]  /*2410*/  FFMA R99, R28, R12, R93 ;  /* 0x0000000c1c637223 */ /* 0x000fe2000000005d */
[----:B------:R-:W-:-:S04]  /*2420*/  IADD3.X R93, R21, UR11, RZ, P5, !PT ;  /* 0x0000000b155d7c10 */ /* 0x000fc8000affe4ff */
[----:B------:R2:W-:Y:S01]  /*2430*/  @P4 STG.E desc[UR18][R26.64], R99 ;  /* 0x000000631a004986 */ /* 0x0005e2000c101912 */
[----:B------:R-:W-:Y:S05]  /*2440*/  @!P1 BRA `(.L_x_35) ;  /* 0x0000000000049947 */ /* 0x000fea0003800000 */
[----:B------:R3:W5:Y:S02]  /*2450*/  LDG.E.LTC128B R100, desc[UR18][R92.64] ;  /* 0x000000125c647981 */ /* 0x000764000c1e1920 */
.L_x_35:
[----:B------:R-:W-:Y:S05]  /*2460*/  BSYNC B1 ;  /* 0x0000000000017941 */ /* 0x000fea0003800000 */
.L_x_34:
[----:B------:R-:W-:Y:S01]  /*2470*/  UIADD3 UR8, UP0, UR10, 0x20, URZ ;  /* 0x000000200a087890 */ /* 0x000fe2000ff1e03f */
[----:B------:R-:W-:Y:S01]  /*2480*/  ISETP.GT.AND P2, PT, R98, 0x8, P2 ;  /* 0x000000086200780c */ /* 0x000fe20001744270 */
[----:B--2--5:R-:W-:Y:S01]  /*2490*/  FMUL R18, R100, R13 ;  /* 0x0000000d64127220 */ /* 0x024fe20000400000 */
[----:B------:R-:W-:Y:S01]  /*24a0*/  IADD3 R94, P4, R6, R90, RZ ;  /* 0x0000005a065e7210 */ /* 0x000fe20007f9e0ff */
[----:B------:R-:W-:Y:S02]  /*24b0*/  UIADD3.X UR9, URZ, UR11, URZ, UP0, !UPT ;  /* 0x0000000b3f097290 */ /* 0x000fe400087fe43f */
[----:B------:R-:W-:Y:S01]  /*24c0*/  IADD3 R22, P5, R22, UR8, RZ ;  /* 0x0000000816167c10 */ /* 0x000fe2000ffbe0ff */
[----:B------:R-:W-:Y:S01]  /*24d0*/  FFMA R101, R29, R12, R18 ;  /* 0x0000000c1d657223 */ /* 0x000fe20000000012 */
[----:B------:R-:W-:Y:S02]  /*24e0*/  IMAD.X R95, R4, 0x1, R91, P4 ;  /* 0x00000001045f7824 */ /* 0x000fe400020e065b */
[----:B------:R-:W-:-:S03]  /*24f0*/  IADD3.X R23, R23, UR9, RZ, P5, !PT ;  /* 0x0000000917177c10 */ /* 0x000fc6000affe4ff */
[----:B------:R2:W-:Y:S04]  /*2500*/  @P1 STG.E desc[UR18][R94.64], R101 ;  /* 0x000000655e001986 */ /* 0x0005e8000c101912 */
[----:B------:R-:W4:Y:S01]  /*2510*/  @P2 LDG.E.LTC128B R100, desc[UR18][R22.64] ;  /* 0x0000001216642981 */ /* 0x000f22000c1e1920 */
[----:B------:R-:W-:Y:S01]  /*2520*/  IADD3 R19, P1, R6, 0x20, RZ ;  /* 0x0000002006137810 */ /* 0x000fe20007f3e0ff */
[----:B------:R-:W-:Y:S01]  /*2530*/  BSSY B1, `(.L_x_36) ;  /* 0x000000c000017945 */ /* 0x000fe20003800000 */
[----:B------:R-:W-:Y:S02]  /*2540*/  ISETP.GT.AND P4, PT, R98, 0x8, P0 ;  /* 0x000000086200780c */ /* 0x000fe40000784270 */
[----:B------:R-:W-:Y:S01]  /*2550*/  IADD3 R28, P5, R19, R88, RZ ;  /* 0x00000058131c7210 */ /* 0x000fe20007fbe0ff */
[----:B------:R-:W-:Y:S01]  /*2560*/  IMAD.X R18, RZ, RZ, R4, P1 ;  /* 0x000000ffff127224 */ /* 0x000fe200008e0604 */
[----:B-1----:R-:W-:-:S03]  /*2570*/  IADD3 R20, P0, R20, UR8, RZ ;  /* 0x0000000814147c10 */ /* 0x002fc6000ff1e0ff */
[----:B------:R-:W-:Y:S01]  /*2580*/  IMAD.X R29, R18, 0x1, R89, P5 ;  /* 0x00000001121d7824 */ /* 0x000fe200028e0659 */
[----:B------:R-:W-:Y:S01]  /*2590*/  IADD3.X R21, R21, UR9, RZ, P0, !PT ;  /* 0x0000000915157c10 */ /* 0x000fe200087fe4ff */
[----:B----4-:R-:W-:-:S04]  /*25a0*/  FMUL R99, R100, R13 ;  /* 0x0000000d64637220 */ /* 0x010fc80000400000 */
[----:B------:R-:W-:-:S05]  /*25b0*/  FFMA R99, R30, R12, R99 ;  /* 0x0000000c1e637223 */ /* 0x000fca0000000063 */
[----:B------:R2:W-:Y:S01]  /*25c0*/  @P2 STG.E desc[UR18][R28.64], R99 ;  /* 0x000000631c002986 */ /* 0x0005e2000c101912 */
[----:B------:R-:W-:Y:S05]  /*25d0*/  @!P4 BRA `(.L_x_37) ;  /* 0x000000000004c947 */ /* 0x000fea0003800000 */
[----:B------:R1:W5:Y:S02]  /*25e0*/  LDG.E.LTC128B R100, desc[UR18][R20.64] ;  /* 0x0000001214647981 */ /* 0x000364000c1e1920 */
.L_x_37:
[----:B------:R-:W-:Y:S05]  /*25f0*/  BSYNC B1 ;  /* 0x0000000000017941 */ /* 0x000fea0003800000 */
.L_x_36:
[----:B-1----:R-:W-:Y:S01]  /*2600*/  IADD3 R20, P2, R19, R90, RZ ;  /* 0x0000005a13147210 */ /* 0x002fe20007f5e0ff */
[----:B-----5:R-:W-:Y:S01]  /*2610*/  FMUL R22, R100, R13 ;  /* 0x0000000d64167220 */ /* 0x020fe20000400000 */
[C---:B------:R-:W-:Y:S01]  /*2620*/  ISETP.GT.AND P1, PT, R5.reuse, 0x10, PT ;  /* 0x000000100500780c */ /* 0x040fe20003f24270 */
[----:B------:R-:W-:Y:S01]  /*2630*/  BSSY B1, `(.L_x_38) ;  /* 0x000000b000017945 */ /* 0x000fe20003800000 */
[----:B------:R-:W-:Y:S01]  /*2640*/  ISETP.GT.AND P0, PT, R5, 0x11, PT ;  /* 0x000000110500780c */ /* 0x000fe20003f04270 */
[----:B------:R-:W-:Y:S01]  /*2650*/  FFMA R31, R31, R12, R22 ;  /* 0x0000000c1f1f7223 */ /* 0x000fe20000000016 */
[----:B------:R-:W-:Y:S01]  /*2660*/  IMAD.X R21, R18, 0x1, R91, P2 ;  /* 0x0000000112157824 */ /* 0x000fe200010e065b */
[----:B------:R-:W-:Y:S02]  /*2670*/  ISETP.GT.AND P5, PT, R98, RZ, P1 ;  /* 0x000000ff6200720c */ /* 0x000fe40000fa4270 */
[----:B------:R-:W-:Y:S02]  /*2680*/  IADD3 R22, P2, R24, UR10, RZ ;  /* 0x0000000a18167c10 */ /* 0x000fe4000ff5e0ff */
[----:B------:R1:W-:Y:S01]  /*2690*/  @P4 STG.E desc[UR18][R20.64], R31 ;  /* 0x0000001f14004986 */ /* 0x0003e2000c101912 */
[----:B--2---:R-:W-:-:S02]  /*26a0*/  IADD3 R28, P6, R26, R6, RZ ;  /* 0x000000061a1c7210 */ /* 0x004fc40007fde0ff */
[----:B------:R-:W-:-:S06]  /*26b0*/  IADD3.X R23, R25, UR11, RZ, P2, !PT ;  /* 0x0000000b19177c10 */ /* 0x000fcc00097fe4ff */
[----:B------:R-:W-:Y:S05]  /*26c0*/  @!P5 BRA `(.L_x_39) ;  /* 0x000000000004d947 */ /* 0x000fea0003800000 */
[----:B------:R2:W5:Y:S02]  /*26d0*/  LDG.E.LTC128B R100, desc[UR18][R22.64] ;  /* 0x0000001216647981 */ /* 0x000564000c1e1920 */
.L_x_39:
[----:B------:R-:W-:Y:S05]  /*26e0*/  BSYNC B1 ;  /* 0x0000000000017941 */ /* 0x000fea0003800000 */
.L_x_38:
[----:B-1---5:R-:W-:Y:S01]  /*26f0*/  FMUL R21, R100, R13 ;  /* 0x0000000d64157220 */ /* 0x022fe20000400000 */
[----:B------:R-:W-:Y:S01]  /*2700*/  IMAD.X R29, R27, 0x1, R4, P6 ;  /* 0x000000011b1d7824 */ /* 0x000fe200030e0604 */
[----:B------:R-:W-:Y:S01]  /*2710*/  ISETP.GT.AND P2, PT, R98, RZ, P0 ;  /* 0x000000ff6200720c */ /* 0x000fe20000744270 */
[----:B------:R-:W-:Y:S01]  /*2720*/  BSSY B1, `(.L_x_40) ;  /* 0x0000008000017945 */ /* 0x000fe20003800000 */
[----:B------:R-:W-:Y:S01]  /*2730*/  FFMA R31, R32, R12, R21 ;  /* 0x0000000c201f7223 */ /* 0x000fe20000000015 */
[----:B------:R-:W-:Y:S02]  /*2740*/  IADD3 R20, P6, R92, UR10, RZ ;  /* 0x0000000a5c147c10 */ /* 0x000fe4000ffde0ff */
[----:B------:R-:W-:Y:S02]  /*2750*/  IADD3 R30, P4, R94, R6, RZ ;  /* 0x000000065e1e7210 */ /* 0x000fe40007f9e0ff */
[----:B------:R1:W-:Y:S01]  /*2760*/  @P5 STG.E desc[UR18][R28.64], R31 ;  /* 0x0000001f1c005986 */ /* 0x0003e2000c101912 */
[----:B------:R-:W-:-:S05]  /*2770*/  IADD3.X R21, R93, UR11, RZ, P6, !PT ;  /* 0x0000000b5d157c10 */ /* 0x000fca000b7fe4ff */
[----:B------:R-:W-:Y:S05]  /*2780*/  @!P2 BRA `(.L_x_41) ;  /* 0x000000000004a947 */ /* 0x000fea0003800000 */
[----:B------:R4:W5:Y:S02]  /*2790*/  LDG.E.LTC128B R100, desc[UR18][R20.64] ;  /* 0x0000001214647981 */ /* 0x000964000c1e1920 */
.L_x_41:
[----:B------:R-:W-:Y:S05]  /*27a0*/  BSYNC B1 ;  /* 0x0000000000017941 */ /* 0x000fea0003800000 */
.L_x_40:
[----:B-----5:R-:W-:Y:S01]  /*27b0*/  FMUL R32, R100, R13 ;  /* 0x0000000d64207220 */ /* 0x020fe20000400000 */
[----:B-1----:R-:W-:Y:S01]  /*27c0*/  IMAD.X R31, R95, 0x1, R4, P4 ;  /* 0x000000015f1f7824 */ /* 0x002fe200020e0604 */
[----:B------:R-:W-:Y:S01]  /*27d0*/  ISETP.GT.AND P1, PT, R98, 0x8, P1 ;  /* 0x000000086200780c */ /* 0x000fe20000f24270 */
        /* <DEDUP_REMOVED lines=8> */
.L_x_43:
[----:B------:R-:W-:Y:S05]  /*2860*/  BSYNC B1 ;  /* 0x0000000000017941 */ /* 0x000fea0003800000 */
.L_x_42:
[----:B0----5:R-:W-:Y:S01]  /*2870*/  FMUL R25, R100, R13 ;  /* 0x0000000d64197220 */ /* 0x021fe20000400000 */
[----:B-1----:R-:W-:Y:S01]  /*2880*/  IMAD.X R33, R18, 0x1, R27, P5 ;  /* 0x0000000112217824 */ /* 0x002fe200028e061b */
[----:B------:R-:W-:Y:S01]  /*2890*/  ISETP.GT.AND P2, PT, R98, 0x8, P0 ;  /* 0x000000086200780c */ /* 0x000fe20000744270 */
[----:B------:R-:W-:Y:S01]  /*28a0*/  BSSY B1, `(.L_x_44) ;  /* 0x0000007000017945 */ /* 0x000fe20003800000 */
[----:B------:R-:W-:Y:S01]  /*28b0*/  FFMA R27, R34, R12, R25 ;  /* 0x0000000c221b7223 */ /* 0x000fe20000000019 */
[----:B------:R-:W-:-:S04]  /*28c0*/  IADD3 R24, P0, R92, UR8, RZ ;  /* 0x000000085c187c10 */ /* 0x000fc8000ff1e0ff */
[----:B------:R0:W-:Y:S01]  /*28d0*/  @P1 STG.E desc[UR18][R32.64], R27 ;  /* 0x0000001b20001986 */ /* 0x0001e2000c101912 */
[----:B------:R-:W-:-:S05]  /*28e0*/  IADD3.X R25, R93, UR9, RZ, P0, !PT ;  /* 0x000000095d197c10 */ /* 0x000fca00087fe4ff */
[----:B------:R-:W-:Y:S05]  /*28f0*/  @!P2 BRA `(.L_x_45) ;  /* 0x000000000004a947 */ /* 0x000fea0003800000 */
[----:B------:R1:W5:Y:S02]  /*2900*/  LDG.E.LTC128B R100, desc[UR18][R24.64] ;  /* 0x0000001218647981 */ /* 0x000364000c1e1920 */
.L_x_45:
[----:B------:R-:W-:Y:S05]  /*2910*/  BSYNC B1 ;  /* 0x0000000000017941 */ /* 0x000fea0003800000 */
.L_x_44:
        /* <DEDUP_REMOVED lines=10> */
[----:B0-----:R-:W-:-:S02]  /*29c0*/  IADD3 R32, P5, R28, R6, RZ ;  /* 0x000000061c207210 */ /* 0x001fc40007fbe0ff */
[----:B------:R-:W-:-:S06]  /*29d0*/  IADD3.X R27, R23, UR11, RZ, P6, !PT ;  /* 0x0000000b171b7c10 */ /* 0x000fcc000b7fe4ff */
[----:B------:R-:W-:Y:S05]  /*29e0*/  @!P4 BRA `(.L_x_47) ;  /* 0x000000000004c947 */ /* 0x000fea0003800000 */
[----:B------:R0:W5:Y:S02]  /*29f0*/  LDG.E.LTC128B R100, desc[UR18][R26.64] ;  /* 0x000000121a647981 */ /* 0x000164000c1e1920 */
.L_x_47:
[----:B------:R-:W-:Y:S05]  /*2a00*/  BSYNC B1 ;  /* 0x0000000000017941 */ /* 0x000fea0003800000 */
.L_x_46:
        /* <DEDUP_REMOVED lines=11> */
.L_x_49:
[----:B------:R-:W-:Y:S05]  /*2ac0*/  BSYNC B1 ;  /* 0x0000000000017941 */ /* 0x000fea0003800000 */
.L_x_48:
[----:B-----5:R-:W-:Y:S01]  /*2ad0*/  FMUL R36, R100, R13 ;  /* 0x0000000d64247220 */ /* 0x020fe20000400000 */
[----:B-1----:R-:W-:Y:S01]  /*2ae0*/  IMAD.X R35, R31, 0x1, R4, P5 ;  /* 0x000000011f237824 */ /* 0x002fe200028e0604 */
[----:B------:R-:W-:Y:S01]  /*2af0*/  ISETP.GT.AND P1, PT, R98, 0x8, P1 ;  /* 0x000000086200780c */ /* 0x000fe20000f24270 */
[----:B------:R-:W-:Y:S01]  /*2b00*/  BSSY B1, `(.L_x_50) ;  /* 0x0000008000017945 */ /* 0x000fe20003800000 */
[----:B------:R-:W-:Y:S01]  /*2b10*/  FFMA R37, R37, R12, R36 ;  /* 0x0000000c25257223 */ /* 0x000fe20000000024 */
[----:B--2---:R-:W-:Y:S02]  /*2b20*/  IADD3 R22, P4, R22, UR8, RZ ;  /* 0x0000000816167c10 */ /* 0x004fe4000ff9e0ff */
[----:B------:R-:W-:Y:S02]  /*2b30*/  IADD3 R36, P5, R28, R19, RZ ;  /* 0x000000131c247210 */ /* 0x000fe40007fbe0ff */
[----:B------:R1:W-:Y:S01]  /*2b40*/  @P2 STG.E desc[UR18][R34.64], R37 ;  /* 0x0000002522002986 */ /* 0x0003e2000c101912 */
[----:B------:R-:W-:-:S05]  /*2b50*/  IADD3.X R23, R23, UR9, RZ, P4, !PT ;  /* 0x0000000917177c10 */ /* 0x000fca000a7fe4ff */
[----:B------:R-:W-:Y:S05]  /*2b60*/  @!P1 BRA `(.L_x_51) ;  /* 0x0000000000049947 */ /* 0x000fea0003800000 */
[----:B------:R2:W5:Y:S02]  /*2b70*/  LDG.E.LTC128B R100, desc[UR18][R22.64] ;  /* 0x0000001216647981 */ /* 0x000564000c1e1920 */
.L_x_51:
[----:B------:R-:W-:Y:S05]  /*2b80*/  BSYNC B1 ;  /* 0x0000000000017941 */ /* 0x000fea0003800000 */
.L_x_50:
[----:B--2--5:R-:W-:Y:S01]  /*2b90*/  FMUL R23, R100, R13 ;  /* 0x0000000d64177220 */ /* 0x024fe20000400000 */
[----:B-1----:R-:W-:Y:S01]  /*2ba0*/  IMAD.X R37, R29, 0x1, R18, P5 ;  /* 0x000000011d257824 */ /* 0x002fe200028e0612 */
[----:B------:R-:W-:Y:S01]  /*2bb0*/  ISETP.GT.AND P2, PT, R98, 0x8, P0 ;  /* 0x000000086200780c */ /* 0x000fe20000744270 */
[----:B------:R-:W-:Y:S01]  /*2bc0*/  BSSY B1, `(.L_x_52) ;  /* 0x0000007000017945 */ /* 0x000fe20003800000 */
[----:B------:R-:W-:Y:S01]  /*2bd0*/  FFMA R23, R38, R12, R23 ;  /* 0x0000000c26177223 */ /* 0x000fe20000000017 */
[----:B----4-:R-:W-:-:S04]  /*2be0*/  IADD3 R20, P0, R20, UR8, RZ ;  /* 0x0000000814147c10 */ /* 0x010fc8000ff1e0ff */
[----:B------:R1:W-:Y:S01]  /*2bf0*/  @P1 STG.E desc[UR18][R36.64], R23 ;  /* 0x0000001724001986 */ /* 0x0003e2000c101912 */
[----:B------:R-:W-:-:S05]  /*2c00*/  IADD3.X R21, R21, UR9, RZ, P0, !PT ;  /* 0x0000000915157c10 */ /* 0x000fca00087fe4ff */
[----:B------:R-:W-:Y:S05]  /*2c10*/  @!P2 BRA `(.L_x_53) ;  /* 0x000000000004a947 */ /* 0x000fea0003800000 */
[----:B------:R2:W5:Y:S02]  /*2c20*/  LDG.E.LTC128B R100, desc[UR18][R20.64] ;  /* 0x0000001214647981 */ /* 0x000564000c1e1920 */
.L_x_53:
[----:B------:R-:W-:Y:S05]  /*2c30*/  BSYNC B1 ;  /* 0x0000000000017941 */ /* 0x000fea0003800000 */
.L_x_52:
[----:B--2---:R-:W-:Y:S01]  /*2c40*/  IADD3 R20, P5, R30, R19, RZ ;  /* 0x000000131e147210 */ /* 0x004fe20007fbe0ff */
        /* <DEDUP_REMOVED lines=9> */
[----:B------:R-:W-:-:S02]  /*2ce0*/  IADD3 R28, P5, R32, R6, RZ ;  /* 0x00000006201c7210 */ /* 0x000fc40007fbe0ff */
[----:B-1----:R-:W-:-:S06]  /*2cf0*/  IADD3.X R23, R27, UR11, RZ, P6, !PT ;  /* 0x0000000b1b177c10 */ /* 0x002fcc000b7fe4ff */
[----:B------:R-:W-:Y:S05]  /*2d00*/  @!P4 BRA `(.L_x_55) ;  /* 0x000000000004c947 */ /* 0x000fea0003800000 */
[----:B------:R1:W5:Y:S02]  /*2d10*/  LDG.E.LTC128B R100, desc[UR18][R22.64] ;  /* 0x0000001216647981 */ /* 0x000364000c1e1920 */
.L_x_55:
[----:B------:R-:W-:Y:S05]  /*2d20*/  BSYNC B1 ;  /* 0x0000000000017941 */ /* 0x000fea0003800000 */
.L_x_54:
[----:B--2--5:R-:W-:Y:S01]  /*2d30*/  FMUL R21, R100, R13 ;  /* 0x0000000d64157220 */ /* 0x024fe20000400000 */
        /* <DEDUP_REMOVED lines=10> */
.L_x_57:
[----:B------:R-:W-:Y:S05]  /*2de0*/  BSYNC B1 ;  /* 0x0000000000017941 */ /* 0x000fea0003800000 */
.L_x_56:
[----:B-----5:R-:W-:Y:S01]  /*2df0*/  FMUL R36, R100, R13 ;  /* 0x0000000d64247220 */ /* 0x020fe20000400000 */
[----:B--2---:R-:W-:Y:S01]  /*2e00*/  IMAD.X R31, R35, 0x1, R4, P5 ;  /* 0x00000001231f7824 */ /* 0x004fe200028e0604 */
[----:B------:R-:W-:Y:S01]  /*2e10*/  ISETP.GT.AND P1, PT, R98, 0x8, P1 ;  /* 0x000000086200780c */ /* 0x000fe20000f24270 */
[----:B------:R-:W-:Y:S01]  /*2e20*/  BSSY B1, `(.L_x_58) ;  /* 0x0000008000017945 */ /* 0x000fe20003800000 */
[----:B------:R-:W-:Y:S01]  /*2e30*/  FFMA R41, R41, R12, R36 ;  /* 0x0000000c29297223 */ /* 0x000fe20000000024 */
[----:B0-----:R-:W-:Y:S02]  /*2e40*/  IADD3 R26, P4, R26, UR8, RZ ;  /* 0x000000081a1a7c10 */ /* 0x001fe4000ff9e0ff */
[----:B------:R-:W-:Y:S02]  /*2e50*/  IADD3 R36, P5, R32, R19, RZ ;  /* 0x0000001320247210 */ /* 0x000fe40007fbe0ff */
[----:B------:R0:W-:Y:S01]  /*2e60*/  @P2 STG.E desc[UR18][R30.64], R41 ;  /* 0x000000291e002986 */ /* 0x0001e2000c101912 */
[----:B------:R-:W-:-:S05]  /*2e70*/  IADD3.X R27, R27, UR9, RZ, P4, !PT ;  /* 0x000000091b1b7c10 */ /* 0x000fca000a7fe4ff */
[----:B------:R-:W-:Y:S05]  /*2e80*/  @!P1 BRA `(.L_x_59) ;  /* 0x0000000000049947 */ /* 0x000fea0003800000 */
[----:B------:R2:W5:Y:S02]  /*2e90*/  LDG.E.LTC128B R100, desc[UR18][R26.64] ;  /* 0x000000121a647981 */ /* 0x000564000c1e1920 */
.L_x_59:
[----:B------:R-:W-:Y:S05]  /*2ea0*/  BSYNC B1 ;  /* 0x0000000000017941 */ /* 0x000fea0003800000 */
.L_x_58:
[----:B--2--5:R-:W-:Y:S01]  /*2eb0*/  FMUL R27, R100, R13 ;  /* 0x0000000d641b7220 */ /* 0x024fe20000400000 */
[----:B------:R-:W-:Y:S01]  /*2ec0*/  IMAD.X R37, R33, 0x1, R18, P5 ;  /* 0x0000000121257824 */ /* 0x000fe200028e0612 */
        /* <DEDUP_REMOVED lines=8> */
.L_x_61:
[----:B------:R-:W-:Y:S05]  /*2f50*/  BSYNC B1 ;  /* 0x0000000000017941 */ /* 0x000fea0003800000 */
.L_x_60:
[----:B0-----:R-:W-:Y:S01]  /*2f60*/  IADD3 R24, P5, R34, R19, RZ ;  /* 0x0000001322187210 */ /* 0x001fe20007fbe0ff */
        /* <DEDUP_REMOVED lines=10> */
[----:B--2---:R-:W-:-:S06]  /*3010*/  IADD3.X R27, R23, UR11, RZ, P6, !PT ;  /* 0x0000000b171b7c10 */ /* 0x004fcc000b7fe4ff */
[----:B------:R-:W-:Y:S05]  /*3020*/  @!P4 BRA `(.L_x_63) ;  /* 0x000000000004c947 */ /* 0x000fea0003800000 */
[----:B------:R2:W5:Y:S02]  /*3030*/  LDG.E.LTC128B R100, desc[UR18][R26.64] ;  /* 0x000000121a647981 */ /* 0x000564000c1e1920 */
.L_x_63:
[----:B------:R-:W-:Y:S05]  /*3040*/  BSYNC B1 ;  /* 0x0000000000017941 */ /* 0x000fea0003800000 */
.L_x_62:
[----:B0----5:R-:W-:Y:S01]  /*3050*/  FMUL R25, R100, R13 ;  /* 0x0000000d64197220 */ /* 0x021fe20000400000 */
        /* <DEDUP_REMOVED lines=10> */
.L_x_65:
[----:B------:R-:W-:Y:S05]  /*3100*/  BSYNC B1 ;  /* 0x0000000000017941 */ /* 0x000fea0003800000 */
.L_x_64:
[----:B-----5:R-:W-:Y:S01]  /*3110*/  FMUL R36, R100, R13 ;  /* 0x0000000d64247220 */ /* 0x020fe20000400000 */
[----:B0-----:R-:W-:Y:S01]  /*3120*/  IMAD.X R35, R31, 0x1, R4, P5 ;  /* 0x000000011f237824 */ /* 0x001fe200028e0604 */
[----:B------:R-:W-:Y:S01]  /*3130*/  ISETP.GT.AND P1, PT, R98, 0x8, P1 ;  /* 0x000000086200780c */ /* 0x000fe20000f24270 */
[----:B------:R-:W-:Y:S01]  /*3140*/  BSSY B1, `(.L_x_66) ;  /* 0x0000008000017945 */ /* 0x000fe20003800000 */
[----:B------:R-:W-:Y:S01]  /*3150*/  FFMA R45, R45, R12, R36 ;  /* 0x0000000c2d2d7223 */ /* 0x000fe20000000024 */
[----:B-1----:R-:W-:Y:S02]  /*3160*/  IADD3 R22, P4, R22, UR8, RZ ;  /* 0x0000000816167c10 */ /* 0x002fe4000ff9e0ff */
[----:B------:R-:W-:Y:S02]  /*3170*/  IADD3 R36, P5, R28, R19, RZ ;  /* 0x000000131c247210 */ /* 0x000fe40007fbe0ff */
[----:B------:R0:W-:Y:S01]  /*3180*/  @P2 STG.E desc[UR18][R34.64], R45 ;  /* 0x0000002d22002986 */ /* 0x0001e2000c101912 */
[----:B------:R-:W-:-:S05]  /*3190*/  IADD3.X R23, R23, UR9, RZ, P4, !PT ;  /* 0x0000000917177c10 */ /* 0x000fca000a7fe4ff */
[----:B------:R-:W-:Y:S05]  /*31a0*/  @!P1 BRA `(.L_x_67) ;  /* 0x0000000000049947 */ /* 0x000fea0003800000 */
[----:B------:R1:W5:Y:S02]  /*31b0*/  LDG.E.LTC128B R100, desc[UR18][R22.64] ;  /* 0x0000001216647981 */ /* 0x000364000c1e1920 */
.L_x_67:
[----:B------:R-:W-:Y:S05]  /*31c0*/  BSYNC B1 ;  /* 0x0000000000017941 */ /* 0x000fea0003800000 */
.L_x_66:
[----:B-1---5:R-:W-:Y:S01]  /*31d0*/  FMUL R23, R100, R13 ;  /* 0x0000000d64177220 */ /* 0x022fe20000400000 */
[----:B------:R-:W-:Y:S01]  /*31e0*/  IMAD.X R37, R29, 0x1, R18, P5 ;  /* 0x000000011d257824 */ /* 0x000fe200028e0612 */
        /* <DEDUP_REMOVED lines=8> */
.L_x_69:
[----:B------:R-:W-:Y:S05]  /*3270*/  BSYNC B1 ;  /* 0x0000000000017941 */ /* 0x000fea0003800000 */
.L_x_68:
[----:B----4-:R-:W-:Y:S01]  /*3280*/  IADD3 R20, P5, R30, R19, RZ ;  /* 0x000000131e147210 */ /* 0x010fe20007fbe0ff */
        /* <DEDUP_REMOVED lines=13> */
.L_x_71:
[----:B------:R-:W-:Y:S05]  /*3360*/  BSYNC B1 ;  /* 0x0000000000017941 */ /* 0x000fea0003800000 */
.L_x_70:
[----:B----45:R-:W-:Y:S01]  /*3370*/  FMUL R21, R100, R13 ;  /* 0x0000000d64157220 */ /* 0x030fe20000400000 */
        /* <DEDUP_REMOVED lines=10> */
.L_x_73:
[----:B------:R-:W-:Y:S05]  /*3420*/  BSYNC B1 ;  /* 0x0000000000017941 */ /* 0x000fea0003800000 */
.L_x_72:
[----:B-----5:R-:W-:Y:S01]  /*3430*/  FMUL R36, R100, R13 ;  /* 0x0000000d64247220 */ /* 0x020fe20000400000 */
[----:B----4-:R-:W-:Y:S01]  /*3440*/  IMAD.X R31, R35, 0x1, R4, P5 ;  /* 0x00000001231f7824 */ /* 0x010fe200028e0604 */
        /* <DEDUP_REMOVED lines=9> */
.L_x_75:
[----:B------:R-:W-:Y:S05]  /*34e0*/  BSYNC B1 ;  /* 0x0000000000017941 */ /* 0x000fea0003800000 */
.L_x_74:
[----:B----45:R-:W-:Y:S01]  /*34f0*/  FMUL R27, R100, R13 ;  /* 0x0000000d641b7220 */ /* 0x030fe20000400000 */
        /* <DEDUP_REMOVED lines=9> */
.L_x_77:
[----:B------:R-:W-:Y:S05]  /*3590*/  BSYNC B1 ;  /* 0x0000000000017941 */ /* 0x000fea0003800000 */
.L_x_76:
        /* <DEDUP_REMOVED lines=11> */
[----:B----4-:R-:W-:-:S06]  /*3650*/  IADD3.X R27, R23, UR11, RZ, P6, !PT ;  /* 0x0000000b171b7c10 */ /* 0x010fcc000b7fe4ff */
[----:B------:R-:W-:Y:S05]  /*3660*/  @!P4 BRA `(.L_x_79) ;  /* 0x000000000004c947 */ /* 0x000fea0003800000 */
[----:B------:R4:W5:Y:S02]  /*3670*/  LDG.E.LTC128B R100, desc[UR18][R26.64] ;  /* 0x000000121a647981 */ /* 0x000964000c1e1920 */
.L_x_79:
[----:B------:R-:W-:Y:S05]  /*3680*/  BSYNC B1 ;  /* 0x0000000000017941 */ /* 0x000fea0003800000 */
.L_x_78:
        /* <DEDUP_REMOVED lines=11> */
.L_x_81:
[----:B------:R-:W-:Y:S05]  /*3740*/  BSYNC B1 ;  /* 0x0000000000017941 */ /* 0x000fea0003800000 */
.L_x_80:
        /* <DEDUP_REMOVED lines=11> */
.L_x_83:
[----:B------:R-:W-:Y:S05]  /*3800*/  BSYNC B1 ;  /* 0x0000000000017941 */ /* 0x000fea0003800000 */
.L_x_82:
[----:B-1---5:R-:W-:Y:S01]  /*3810*/  FMUL R23, R100, R13 ;  /* 0x0000000d64177220 */ /* 0x022fe20000400000 */
        /* <DEDUP_REMOVED lines=9> */
.L_x_85:
[----:B------:R-:W-:Y:S05]  /*38b0*/  BSYNC B1 ;  /* 0x0000000000017941 */ /* 0x000fea0003800000 */
.L_x_84:
        /* <DEDUP_REMOVED lines=14> */
.L_x_87:
[----:B------:R-:W-:Y:S05]  /*39a0*/  BSYNC B1 ;  /* 0x0000000000017941 */ /* 0x000fea0003800000 */
.L_x_86:
[----:B0----5:R-:W-:Y:S01]  /*39b0*/  FMUL R21, R100, R13 ;  /* 0x0000000d64157220 */ /* 0x021fe20000400000 */
[----:B------:R-:W-:Y:S01]  /*39c0*/  IMAD.X R29, R33, 0x1, R4, P5 ;  /* 0x00000001211d7824 */ /* 0x000fe200028e0604 */
[----:B------:R-:W-:Y:S01]  /*39d0*/  ISETP.GT.AND P2, PT, R98, RZ, P0 ;  /* 0x000000ff6200720c */ /* 0x000fe20000744270 */
[----:B------:R-:W-:Y:S01]  /*39e0*/  BSSY B1, `(.L_x_88) ;  /* 0x0000008000017945 */ /* 0x000fe20003800000 */
[----:B--2---:R-:W-:Y:S01]  /*39f0*/  FFMA R31, R56, R12, R21 ;  /* 0x0000000c381f7223 */ /* 0x004fe20000000015 */
[----:B------:R-:W-:Y:S02]  /*3a00*/  IADD3 R20, P6, R24, UR10, RZ ;  /* 0x0000000a18147c10 */ /* 0x000fe4000ffde0ff */
[----:B------:R-:W-:Y:S02]  /*3a10*/  IADD3 R30, P5, R34, R6, RZ ;  /* 0x00000006221e7210 */ /* 0x000fe40007fbe0ff */
[----:B------:R0:W-:Y:S01]  /*3a20*/  @P4 STG.E desc[UR18][R28.64], R31 ;  /* 0x0000001f1c004986 */ /* 0x0001e2000c101912 */
[----:B------:R-:W-:-:S05]  /*3a30*/  IADD3.X R21, R25, UR11, RZ, P6, !PT ;  /* 0x0000000b19157c10 */ /* 0x000fca000b7fe4ff */
[----:B------:R-:W-:Y:S05]  /*3a40*/  @!P2 BRA `(.L_x_89) ;  /* 0x000000000004a947 */ /* 0x000fea0003800000 */
[----:B------:R2:W5:Y:S02]  /*3a50*/  LDG.E.LTC128B R100, desc[UR18][R20.64] ;  /* 0x0000001214647981 */ /* 0x000564000c1e1920 */
.L_x_89:
[----:B------:R-:W-:Y:S05]  /*3a60*/  BSYNC B1 ;  /* 0x0000000000017941 */ /* 0x000fea0003800000 */
.L_x_88:
[----:B-----5:R-:W-:Y:S01]  /*3a70*/  FMUL R36, R100, R13 ;  /* 0x0000000d64247220 */ /* 0x020fe20000400000 */
[----:B0-----:R-:W-:Y:S01]  /*3a80*/  IMAD.X R31, R35, 0x1, R4, P5 ;  /* 0x00000001231f7824 */ /* 0x001fe200028e0604 */
[----:B------:R-:W-:Y:S01]  /*3a90*/  ISETP.GT.AND P1, PT, R98, 0x8, P1 ;  /* 0x000000086200780c */ /* 0x000fe20000f24270 */
[----:B------:R-:W-:Y:S01]  /*3aa0*/  BSSY B1, `(.L_x_90) ;  /* 0x0000008000017945 */ /* 0x000fe20003800000 */
[----:B------:R-:W-:Y:S01]  /*3ab0*/  FFMA R57, R57, R12, R36 ;  /* 0x0000000c39397223 */ /* 0x000fe20000000024 */
[----:B----4-:R-:W-:Y:S02]  /*3ac0*/  IADD3 R26, P4, R26, UR8, RZ ;  /* 0x000000081a1a7c10 */ /* 0x010fe4000ff9e0ff */
[----:B------:R-:W-:Y:S02]  /*3ad0*/  IADD3 R36, P5, R32, R19, RZ ;  /* 0x0000001320247210 */ /* 0x000fe40007fbe0ff */
[----:B------:R0:W-:Y:S01]  /*3ae0*/  @P2 STG.E desc[UR18][R30.64], R57 ;  /* 0x000000391e002986 */ /* 0x0001e2000c101912 */
[----:B------:R-:W-:-:S05]  /*3af0*/  IADD3.X R27, R27, UR9, RZ, P4, !PT ;  /* 0x000000091b1b7c10 */ /* 0x000fca000a7fe4ff */
[----:B------:R-:W-:Y:S05]  /*3b00*/  @!P1 BRA `(.L_x_91) ;  /* 0x0000000000049947 */ /* 0x000fea0003800000 */
[----:B------:R4:W5:Y:S02]  /*3b10*/  LDG.E.LTC128B R100, desc[UR18][R26.64] ;  /* 0x000000121a647981 */ /* 0x000964000c1e1920 */
.L_x_91:
[----:B------:R-:W-:Y:S05]  /*3b20*/  BSYNC B1 ;  /* 0x0000000000017941 */ /* 0x000fea0003800000 */
.L_x_90:
        /* <DEDUP_REMOVED lines=10> */
.L_x_93:
[----:B------:R-:W-:Y:S05]  /*3bd0*/  BSYNC B1 ;  /* 0x0000000000017941 */ /* 0x000fea0003800000 */
.L_x_92:
        /* <DEDUP_REMOVED lines=14> */
.L_x_95:
[----:B------:R-:W-:Y:S05]  /*3cc0*/  BSYNC B1 ;  /* 0x0000000000017941 */ /* 0x000fea0003800000 */
.L_x_94:
        /* <DEDUP_REMOVED lines=11> */
.L_x_97:
[----:B------:R-:W-:Y:S05]  /*3d80*/  BSYNC B1 ;  /* 0x0000000000017941 */ /* 0x000fea0003800000 */
.L_x_96:
        /* <DEDUP_REMOVED lines=11> */
.L_x_99:
[----:B------:R-:W-:Y:S05]  /*3e40*/  BSYNC B1 ;  /* 0x0000000000017941 */ /* 0x000fea0003800000 */
.L_x_98:
[----:B-1---5:R-:W-:Y:S01]  /*3e50*/  FMUL R23, R100, R13 ;  /* 0x0000000d64177220 */ /* 0x022fe20000400000 */
[----:B------:R-:W-:Y:S01]  /*3e60*/  IMAD.X R37, R29, 0x1, R18, P5 ;  /* 0x000000011d257824 */ /* 0x000fe200028e0612 */
[----:B------:R-:W-:Y:S01]  /*3e70*/  ISETP.GT.AND P2, PT, R98, 0x8, P0 ;  /* 0x000000086200780c */ /* 0x000fe20000744270 */
[----:B------:R-:W-:Y:S01]  /*3e80*/  BSSY B1, `(.L_x_100) ;  /* 0x0000007000017945 */ /* 0x000fe20003800000 */
[----:B------:R-:W-:Y:S01]  /*3e90*/  FFMA R23, R62, R12, R23 ;  /* 0x0000000c3e177223 */ /* 0x000fe20000000017 */
[----:B--2---:R-:W-:-:S04]  /*3ea0*/  IADD3 R20, P0, R20, UR8, RZ ;  /* 0x0000000814147c10 */ /* 0x004fc8000ff1e0ff */
[----:B------:R1:W-:Y:S01]  /*3eb0*/  @P1 STG.E desc[UR18][R36.64], R23 ;  /* 0x0000001724001986 */ /* 0x0003e2000c101912 */
[----:B------:R-:W-:-:S05]  /*3ec0*/  IADD3.X R21, R21, UR9, RZ, P0, !PT ;  /* 0x0000000915157c10 */ /* 0x000fca00087fe4ff */
[----:B------:R-:W-:Y:S05]  /*3ed0*/  @!P2 BRA `(.L_x_101) ;  /* 0x000000000004a947 */ /* 0x000fea0003800000 */
[----:B------:R2:W5:Y:S02]  /*3ee0*/  LDG.E.LTC128B R100, desc[UR18][R20.64] ;  /* 0x0000001214647981 */ /* 0x000564000c1e1920 */
.L_x_101:
[----:B------:R-:W-:Y:S05]  /*3ef0*/  BSYNC B1 ;  /* 0x0000000000017941 */ /* 0x000fea0003800000 */
.L_x_100:
        /* <DEDUP_REMOVED lines=14> */
.L_x_103:
[----:B------:R-:W-:Y:S05]  /*3fe0*/  BSYNC B1 ;  /* 0x0000000000017941 */ /* 0x000fea0003800000 */
.L_x_102:
        /* <DEDUP_REMOVED lines=11> */
.L_x_105:
[----:B------:R-:W-:Y:S05]  /*40a0*/  BSYNC B1 ;  /* 0x0000000000017941 */ /* 0x000fea0003800000 */
.L_x_104:
[----:B-----5:R-:W-:Y:S01]  /*40b0*/  FMUL R36, R100, R13 ;  /* 0x0000000d64247220 */ /* 0x020fe20000400000 */
[----:B--2---:R-:W-:Y:S01]  /*40c0*/  IMAD.X R31, R35, 0x1, R4, P5 ;  /* 0x00000001231f7824 */ /* 0x004fe200028e0604 */
        /* <DEDUP_REMOVED lines=9> */
.L_x_107:
[----:B------:R-:W-:Y:S05]  /*4160*/  BSYNC B1 ;  /* 0x0000000000017941 */ /* 0x000fea0003800000 */
.L_x_106:
        /* <DEDUP_REMOVED lines=10> */
.L_x_109:
[----:B------:R-:W-:Y:S05]  /*4210*/  BSYNC B1 ;  /* 0x0000000000017941 */ /* 0x000fea0003800000 */
.L_x_108:
        /* <DEDUP_REMOVED lines=14> */
.L_x_111:
[----:B------:R-:W-:Y:S05]  /*4300*/  BSYNC B1 ;  /* 0x0000000000017941 */ /* 0x000fea0003800000 */
.L_x_110:
        /* <DEDUP_REMOVED lines=11> */
.L_x_113:
[----:B------:R-:W-:Y:S05]  /*43c0*/  BSYNC B1 ;  /* 0x0000000000017941 */ /* 0x000fea0003800000 */
.L_x_112:
        /* <DEDUP_REMOVED lines=11> */
.L_x_115:
[----:B------:R-:W-:Y:S05]  /*4480*/  BSYNC B1 ;  /* 0x0000000000017941 */ /* 0x000fea0003800000 */
.L_x_114:
        /* <DEDUP_REMOVED lines=10> */
.L_x_117:
[----:B------:R-:W-:Y:S05]  /*4530*/  BSYNC B1 ;  /* 0x0000000000017941 */ /* 0x000fea0003800000 */
.L_x_116:
        /* <DEDUP_REMOVED lines=14> */
.L_x_119:
[----:B------:R-:W-:Y:S05]  /*4620*/  BSYNC B1 ;  /* 0x0000000000017941 */ /* 0x000fea0003800000 */
.L_x_118:
        /* <DEDUP_REMOVED lines=11> */
.L_x_121:
[----:B------:R-:W-:Y:S05]  /*46e0*/  BSYNC B1 ;  /* 0x0000000000017941 */ /* 0x000fea0003800000 */
.L_x_120:
        /* <DEDUP_REMOVED lines=11> */
.L_x_123:
[----:B------:R-:W-:Y:S05]  /*47a0*/  BSYNC B1 ;  /* 0x0000000000017941 */ /* 0x000fea0003800000 */
.L_x_122:
        /* <DEDUP_REMOVED lines=10> */
.L_x_125:
[----:B------:R-:W-:Y:S05]  /*4850*/  BSYNC B1 ;  /* 0x0000000000017941 */ /* 0x000fea0003800000 */
.L_x_124:
        /* <DEDUP_REMOVED lines=14> */
.L_x_127:
[----:B------:R-:W-:Y:S05]  /*4940*/  BSYNC B1 ;  /* 0x0000000000017941 */ /* 0x000fea0003800000 */
.L_x_126:
        /* <DEDUP_REMOVED lines=11> */
.L_x_129:
[----:B------:R-:W-:Y:S05]  /*4a00*/  BSYNC B1 ;  /* 0x0000000000017941 */ /* 0x000fea0003800000 */
.L_x_128:
        /* <DEDUP_REMOVED lines=11> */
.L_x_131:
[----:B------:R-:W-:Y:S05]  /*4ac0*/  BSYNC B1 ;  /* 0x0000000000017941 */ /* 0x000fea0003800000 */
.L_x_130:
        /* <DEDUP_REMOVED lines=10> */
.L_x_133:
[----:B------:R-:W-:Y:S05]  /*4b70*/  BSYNC B1 ;  /* 0x0000000000017941 */ /* 0x000fea0003800000 */
.L_x_132:
        /* <DEDUP_REMOVED lines=14> */
.L_x_135:
[----:B------:R-:W-:Y:S05]  /*4c60*/  BSYNC B1 ;  /* 0x0000000000017941 */ /* 0x000fea0003800000 */
.L_x_134:
[----:B--2--5:R-:W-:Y:S01]  /*4c70*/  FMUL R21, R100, R13 ;  /* 0x0000000d64157220 */ /* 0x024fe20000400000 */
[----:B------:R-:W-:Y:S01]  /*4c80*/  IMAD.X R29, R33, 0x1, R4, P6 ;  /* 0x00000001211d7824 */ /* 0x000fe200030e0604 */
[----:B------:R-:W-:Y:S01]  /*4c90*/  ISETP.GT.AND P2, PT, R98, RZ, P1 ;  /* 0x000000ff6200720c */ /* 0x000fe20000f44270 */
[----:B------:R-:W-:Y:S01]  /*4ca0*/  BSSY B1, `(.L_x_136) ;  /* 0x0000007000017945 */ /* 0x000fe20003800000 */
[----:B------:R-:W-:Y:S01]  /*4cb0*/  FFMA R21, R80, R12, R21 ;  /* 0x0000000c50157223 */ /* 0x000fe20000000015 */
[----:B------:R-:W-:-:S04]  /*4cc0*/  IADD3 R36, P0, R24, UR10, RZ ;  /* 0x0000000a18247c10 */ /* 0x000fc8000ff1e0ff */
[----:B------:R2:W-:Y:S01]  /*4cd0*/  @P5 STG.E desc[UR18][R28.64], R21 ;  /* 0x000000151c005986 */ /* 0x0005e2000c101912 */
[----:B------:R-:W-:-:S05]  /*4ce0*/  IADD3.X R37, R25, UR11, RZ, P0, !PT ;  /* 0x0000000b19257c10 */ /* 0x000fca00087fe4ff */
[----:B------:R-:W-:Y:S05]  /*4cf0*/  @!P2 BRA `(.L_x_137) ;  /* 0x000000000004a947 */ /* 0x000fea0003800000 */
[----:B------:R0:W5:Y:S02]  /*4d00*/  LDG.E.LTC128B R100, desc[UR18][R36.64] ;  /* 0x0000001224647981 */ /* 0x000164000c1e1920 */
.L_x_137:
[----:B------:R-:W-:Y:S05]  /*4d10*/  BSYNC B1 ;  /* 0x0000000000017941 */ /* 0x000fea0003800000 */
.L_x_136:
[----:B------:R-:W-:Y:S01]  /*4d20*/  IADD3 R20, P5, R34, R6, RZ ;  /* 0x0000000622147210 */ /* 0x000fe20007fbe0ff */
[----:B-----5:R-:W-:Y:S01]  /*4d30*/  FMUL R30, R100, R13 ;  /* 0x0000000d641e7220 */ /* 0x020fe20000400000 */
[----:B------:R-:W-:Y:S01]  /*4d40*/  ISETP.GT.AND P4, PT, R98, 0x8, P4 ;  /* 0x000000086200780c */ /* 0x000fe20002784270 */
[----:B------:R-:W-:Y:S01]  /*4d50*/  BSSY B1, `(.L_x_138) ;  /* 0x000000a000017945 */ /* 0x000fe20003800000 */
[----:B----4-:R-:W-:Y:S01]  /*4d60*/  IADD3 R26, P6, R26, UR8, RZ ;  /* 0x000000081a1a7c10 */ /* 0x010fe2000ffde0ff */
[----:B------:R-:W-:Y:S01]  /*4d70*/  FFMA R81, R81, R12, R30 ;  /* 0x0000000c51517223 */ /* 0x000fe2000000001e */
[----:B--2---:R-:W-:Y:S01]  /*4d80*/  IMAD.X R21, R35, 0x1, R4, P5 ;  /* 0x0000000123157824 */ /* 0x004fe200028e0604 */
[----:B------:R-:W-:Y:S02]  /*4d90*/  ISETP.GT.AND P0, PT, R5, 0x78, PT ;  /* 0x000000780500780c */ /* 0x000fe40003f04270 */
[----:B------:R-:W-:Y:S02]  /*4da0*/  IADD3 R30, P5, R32, R19, RZ ;  /* 0x00000013201e7210 */ /* 0x000fe40007fbe0ff */
[----:B------:R2:W-:Y:S01]  /*4db0*/  @P2 STG.E desc[UR18][R20.64], R81 ;  /* 0x0000005114002986 */ /* 0x0005e2000c101912 */
[----:B------:R-:W-:-:S03]  /*4dc0*/  IADD3.X R27, R27, UR9, RZ, P6, !PT ;  /* 0x000000091b1b7c10 */ /* 0x000fc6000b7fe4ff */
[----:B------:R-:W-:Y:S07]  /*4dd0*/  @!P4 BRA `(.L_x_139) ;  /* 0x000000000004c947 */ /* 0x000fee0003800000 */
[----:B------:R4:W5:Y:S02]  /*4de0*/  LDG.E.LTC128B R100, desc[UR18][R26.64] ;  /* 0x000000121a647981 */ /* 0x000964000c1e1920 */
.L_x_139:
[----:B------:R-:W-:Y:S05]  /*4df0*/  BSYNC B1 ;  /* 0x0000000000017941 */ /* 0x000fea0003800000 */
.L_x_138:
[----:B----45:R-:W-:Y:S01]  /*4e00*/  FMUL R27, R100, R13 ;  /* 0x0000000d641b7220 */ /* 0x030fe20000400000 */
[----:B------:R-:W-:Y:S01]  /*4e10*/  IMAD.X R31, R33, 0x1, R18, P5 ;  /* 0x00000001211f7824 */ /* 0x000fe200028e0612 */
[----:B------:R-:W-:Y:S01]  /*4e20*/  ISETP.GT.AND P1, PT, R98, 0x8, P1 ;  /* 0x000000086200780c */ /* 0x000fe20000f24270 */
[----:B------:R-:W-:Y:S01]  /*4e30*/  BSSY B1, `(.L_x_140) ;  /* 0x0000008000017945 */ /* 0x000fe20003800000 */
[----:B------:R-:W-:Y:S01]  /*4e40*/  FFMA R27, R82, R12, R27 ;  /* 0x0000000c521b7223 */ /* 0x000fe2000000001b */
[----:B------:R-:W-:Y:S02]  /*4e50*/  IADD3 R24, P5, R24, UR8, RZ ;  /* 0x0000000818187c10 */ /* 0x000fe4000ffbe0ff */
[----:B------:R-:W-:Y:S02]  /*4e60*/  ISETP.GT.AND P2, PT, R5, 0x79, PT ;  /* 0x000000790500780c */ /* 0x000fe40003f44270 */
[----:B------:R4:W-:Y:S01]  /*4e70*/  @P4 STG.E desc[UR18][R30.64], R27 ;  /* 0x0000001b1e004986 */ /* 0x0009e2000c101912 */
[----:B------:R-:W-:-:S05]  /*4e80*/  IADD3.X R25, R25, UR9, RZ, P5, !PT ;  /* 0x0000000919197c10 */ /* 0x000fca000affe4ff */
[----:B------:R-:W-:Y:S05]  /*4e90*/  @!P1 BRA `(.L_x_141) ;  /* 0x0000000000049947 */ /* 0x000fea0003800000 */
[----:B------:R0:W5:Y:S02]  /*4ea0*/  LDG.E.LTC128B R100, desc[UR18][R24.64] ;  /* 0x0000001218647981 */ /* 0x000164000c1e1920 */
.L_x_141:
[----:B------:R-:W-:Y:S05]  /*4eb0*/  BSYNC B1 ;  /* 0x0000000000017941 */ /* 0x000fea0003800000 */
.L_x_140:
[----:B0-----:R-:W-:Y:S01]  /*4ec0*/  IADD3 R24, P6, R34, R19, RZ ;  /* 0x0000001322187210 */ /* 0x001fe20007fde0ff */
[----:B----45:R-:W-:Y:S01]  /*4ed0*/  FMUL R30, R100, R13 ;  /* 0x0000000d641e7220 */ /* 0x030fe20000400000 */
[----:B------:R-:W-:Y:S01]  /*4ee0*/  ISETP.GT.AND P4, PT, R98, RZ, P0 ;  /* 0x000000ff6200720c */ /* 0x000fe20000784270 */
[----:B------:R-:W-:Y:S01]  /*4ef0*/  BSSY B1, `(.L_x_142) ;  /* 0x0000009000017945 */ /* 0x000fe20003800000 */
[----:B------:R-:W-:Y:S01]  /*4f00*/  IADD3 R26, P5, R28, R6, RZ ;  /* 0x000000061c1a7210 */ /* 0x000fe20007fbe0ff */
[----:B------:R-:W-:Y:S02]  /*4f10*/  IMAD.X R25, R35, 0x1, R18, P6 ;  /* 0x0000000123197824 */ /* 0x000fe400030e0612 */
[----:B------:R-:W-:-:S05]  /*4f20*/  FFMA R83, R83, R12, R30 ;  /* 0x0000000c53537223 */ /* 0x000fca000000001e */
[----:B------:R0:W-:Y:S03]  /*4f30*/  @P1 STG.E desc[UR18][R24.64], R83 ;  /* 0x0000005318001986 */ /* 0x0001e6000c101912 */
[----:B------:R-:W-:Y:S05]  /*4f40*/  @!P4 BRA `(.L_x_143) ;  /* 0x00000000000cc947 */ /* 0x000fea0003800000 */
[----:B0-----:R-:W-:-:S04]  /*4f50*/  IADD3 R24, P1, R22, UR10, RZ ;  /* 0x0000000a16187c10 */ /* 0x001fc8000ff3e0ff */
[----:B------:R-:W-:-:S05]  /*4f60*/  IADD3.X R25, R23, UR11, RZ, P1, !PT ;  /* 0x0000000b17197c10 */ /* 0x000fca0008ffe4ff */
[----:B------:R4:W5:Y:S04]  /*4f70*/  LDG.E.LTC128B R100, desc[UR18][R24.64] ;  /* 0x0000001218647981 */ /* 0x000968000c1e1920 */
.L_x_143:
[----:B------:R-:W-:Y:S05]  /*4f80*/  BSYNC B1 ;  /* 0x0000000000017941 */ /* 0x000fea0003800000 */
.L_x_142:
[----:B-----5:R-:W-:Y:S01]  /*4f90*/  FMUL R5, R100, R13 ;  /* 0x0000000d64057220 */ /* 0x020fe20000400000 */
[----:B------:R-:W-:Y:S01]  /*4fa0*/  IMAD.X R27, R29, 0x1, R4, P5 ;  /* 0x000000011d1b7824 */ /* 0x000fe200028e0604 */
[----:B------:R-:W-:Y:S01]  /*4fb0*/  ISETP.GT.AND P1, PT, R98, RZ, P2 ;  /* 0x000000ff6200720c */ /* 0x000fe20001724270 */
[----:B------:R-:W-:Y:S01]  /*4fc0*/  BSSY B1, `(.L_x_144) ;  /* 0x0000008000017945 */ /* 0x000fe20003800000 */
[----:B------:R-:W-:Y:S01]  /*4fd0*/  FFMA R5, R84, R12, R5 ;  /* 0x0000000c54057223 */ /* 0x000fe20000000005 */
[----:B0---4-:R-:W-:Y:S02]  /*4fe0*/  IADD3 R24, P6, R36, UR10, RZ ;  /* 0x0000000a24187c10 */ /* 0x011fe4000ffde0ff */
[----:B------:R-:W-:Y:S02]  /*4ff0*/  IADD3 R30, P5, R20, R6, RZ ;  /* 0x00000006141e7210 */ /* 0x000fe40007fbe0ff */
[----:B------:R0:W-:Y:S01]  /*5000*/  @P4 STG.E desc[UR18][R26.64], R5 ;  /* 0x000000051a004986 */ /* 0x0001e2000c101912 */
[----:B------:R-:W-:-:S05]  /*5010*/  IADD3.X R25, R37, UR11, RZ, P6, !PT ;  /* 0x0000000b25197c10 */ /* 0x000fca000b7fe4ff */
[----:B------:R-:W-:Y:S05]  /*5020*/  @!P1 BRA `(.L_x_145) ;  /* 0x0000000000049947 */ /* 0x000fea0003800000 */
[----:B------:R4:W5:Y:S02]  /*5030*/  LDG.E.LTC128B R100, desc[UR18][R24.64] ;  /* 0x0000001218647981 */ /* 0x000964000c1e1920 */
.L_x_145:
[----:B------:R-:W-:Y:S05]  /*5040*/  BSYNC B1 ;  /* 0x0000000000017941 */ /* 0x000fea0003800000 */
.L_x_144:
[----:B-----5:R-:W-:Y:S01]  /*5050*/  FMUL R6, R100, R13 ;  /* 0x0000000d64067220 */ /* 0x020fe20000400000 */
[----:B------:R-:W-:Y:S01]  /*5060*/  IMAD.X R31, R21, 0x1, R4, P5 ;  /* 0x00000001151f7824 */ /* 0x000fe200028e0604 */
[----:B------:R-:W-:Y:S01]  /*5070*/  ISETP.GT.AND P0, PT, R98, 0x8, P0 ;  /* 0x000000086200780c */ /* 0x000fe20000704270 */
[----:B------:R-:W-:Y:S01]  /*5080*/  BSSY B1, `(.L_x_146) ;  /* 0x0000008000017945 */ /* 0x000fe20003800000 */
[----:B------:R-:W-:Y:S01]  /*5090*/  FFMA R85, R85, R12, R6 ;  /* 0x0000000c55557223 */ /* 0x000fe20000000006 */
[----:B------:R-:W-:Y:S02]  /*50a0*/  IADD3 R4, P4, R22, UR8, RZ ;  /* 0x0000000816047c10 */ /* 0x000fe4000ff9e0ff */
[----:B----4-:R-:W-:Y:S02]  /*50b0*/  IADD3 R24, P5, R28, R19, RZ ;  /* 0x000000131c187210 */ /* 0x010fe40007fbe0ff */
[----:B------:R4:W-:Y:S01]  /*50c0*/  @P1 STG.E desc[UR18][R30.64], R85 ;  /* 0x000000551e001986 */ /* 0x0009e2000c101912 */
[----:B0-----:R-:W-:-:S05]  /*50d0*/  IADD3.X R5, R23, UR9, RZ, P4, !PT ;  /* 0x0000000917057c10 */ /* 0x001fca000a7fe4ff */
[----:B------:R-:W-:Y:S05]  /*50e0*/  @!P0 BRA `(.L_x_147) ;  /* 0x0000000000048947 */ /* 0x000fea0003800000 */
[----:B------:R0:W5:Y:S02]  /*50f0*/  LDG.E.LTC128B R100, desc[UR18][R4.64] ;  /* 0x0000001204647981 */ /* 0x000164000c1e1920 */
.L_x_147:
[----:B------:R-:W-:Y:S05]  /*5100*/  BSYNC B1 ;  /* 0x0000000000017941 */ /* 0x000fea0003800000 */
.L_x_146:
[----:B------:R-:W-:Y:S01]  /*5110*/  ISETP.GT.AND P2, PT, R98, 0x8, P2 ;  /* 0x000000086200780c */ /* 0x000fe20001744270 */
[----:B0----5:R-:W-:Y:S01]  /*5120*/  FMUL R5, R100, R13 ;  /* 0x0000000d64057220 */ /* 0x021fe20000400000 */
[----:B------:R-:W-:Y:S01]  /*5130*/  IMAD.X R25, R29, 0x1, R18, P5 ;  /* 0x000000011d197824 */ /* 0x000fe200028e0612 */
[----:B------:R-:W-:Y:S02]  /*5140*/  BSSY B1, `(.L_x_148) ;  /* 0x0000007000017945 */ /* 0x000fe40003800000 */
[----:B-1----:R-:W-:-:S05]  /*5150*/  FFMA R23, R86, R12, R5 ;  /* 0x0000000c56177223 */ /* 0x002fca0000000005 */
[----:B------:R0:W-:Y:S01]  /*5160*/  @P0 STG.E desc[UR18][R24.64], R23 ;  /* 0x0000001718000986 */ /* 0x0001e2000c101912 */
[----:B------:R-:W-:-:S04]  /*5170*/  IADD3 R4, P0, R36, UR8, RZ ;  /* 0x0000000824047c10 */ /* 0x000fc8000ff1e0ff */
[----:B------:R-:W-:Y:S01]  /*5180*/  IADD3.X R5, R37, UR9, RZ, P0, !PT ;  /* 0x0000000925057c10 */ /* 0x000fe200087fe4ff */
[----:B------:R-:W-:Y:S08]  /*5190*/  @!P2 BRA `(.L_x_149) ;  /* 0x000000000004a947 */ /* 0x000ff00003800000 */
[----:B------:R1:W5:Y:S02]  /*51a0*/  LDG.E.LTC128B R100, desc[UR18][R4.64] ;  /* 0x0000001204647981 */ /* 0x000364000c1e1920 */
.L_x_149:
[----:B------:R-:W-:Y:S05]  /*51b0*/  BSYNC B1 ;  /* 0x0000000000017941 */ /* 0x000fea0003800000 */
.L_x_148:
[----:B------:R-:W-:Y:S05]  /*51c0*/  @!P2 BRA `(.L_x_150) ;  /* 0x000000140094a947 */ /* 0x000fea0003800000 */
[----:B-1----:R-:W-:Y:S01]  /*51d0*/  IADD3 R4, P0, R20, R19, RZ ;  /* 0x0000001314047210 */ /* 0x002fe20007f1e0ff */
[----:B-----5:R-:W-:-:S04]  /*51e0*/  FMUL R100, R100, R13 ;  /* 0x0000000d64647220 */ /* 0x020fc80000400000 */
[----:B------:R-:W-:Y:S02]  /*51f0*/  IMAD.X R5, R21, 0x1, R18, P0 ;  /* 0x0000000115057824 */ /* 0x000fe400000e0612 */
[----:B------:R-:W-:-:S05]  /*5200*/  FFMA R87, R87, R12, R100 ;  /* 0x0000000c57577223 */ /* 0x000fca0000000064 */
[----:B------:R1:W-:Y:S01]  /*5210*/  STG.E desc[UR18][R4.64], R87 ;  /* 0x0000005704007986 */ /* 0x0003e2000c101912 */
[----:B------:R-:W-:Y:S05]  /*5220*/  BRA `(.L_x_150) ;  /* 0x00000014007c7947 */ /* 0x000fea0003800000 */
.L_x_27:
[----:B------:R-:W-:Y:S01]  /*5230*/  ULDC.64 UR8, c[0x0][0x6c0] ;  /* 0x0001b00000087ab9 */ /* 0x000fe20000000a00 */
[----:B------:R-:W-:Y:S01]  /*5240*/  ISETP.GT.AND P2, PT, R5, 0x1, PT ;  /* 0x000000010500780c */ /* 0x000fe20003f44270 */
[-C--:B------:R-:W-:Y:S01]  /*5250*/  FMUL R19, R24, R12.reuse ;  /* 0x0000000c18137220 */ /* 0x080fe20000400000 */
[----:B------:R-:W-:Y:S01]  /*5260*/  LEA R20, P0, R100, UR8, 0x2 ;  /* 0x0000000864147c11 */ /* 0x000fe2000f8010ff */
[----:B------:R-:W-:Y:S01]  /*5270*/  IMAD.SHL.U32 R6, R104, 0x20, RZ ;  /* 0x0000002068067824 */ /* 0x000fe200078e00ff */
[----:B------:R-:W-:Y:S01]  /*5280*/  ISETP.GT.AND P4, PT, R98, RZ, P2 ;  /* 0x000000ff6200720c */ /* 0x000fe20001784270 */
[-C--:B------:R-:W-:Y:S01]  /*5290*/  FMUL R91, R26, R12.reuse ;  /* 0x0000000c1a5b7220 */ /* 0x080fe20000400000 */
[----:B------:R-:W-:Y:S01]  /*52a0*/  LEA.HI.X R21, R100, UR9, R89, 0x2, P0 ;  /* 0x0000000964157c11 */ /* 0x000fe200080f1459 */
[-C--:B------:R-:W-:Y:S01]  /*52b0*/  FMUL R89, R25, R12.reuse ;  /* 0x0000000c19597220 */ /* 0x080fe20000400000 */
[----:B------:R-:W-:Y:S01]  /*52c0*/  ISETP.GT.AND P1, PT, R98, 0x8, P1 ;  /* 0x000000086200780c */ /* 0x000fe20000f24270 */
[----:B------:R-:W-:Y:S01]  /*52d0*/  FMUL R93, R27, R12 ;  /* 0x0000000c1b5d7220 */ /* 0x000fe20000400000 */
[----:B------:R-:W-:Y:S01]  /*52e0*/  ISETP.GT.AND P0, PT, R5, 0x8, PT ;  /* 0x000000080500780c */ /* 0x000fe20003f04270 */
[----:B------:R0:W-:Y:S01]  /*52f0*/  @P5 STG.E desc[UR18][R20.64], R19 ;  /* 0x0000001314005986 */ /* 0x0001e2000c101912 */
[----:B------:R-:W-:Y:S01]  /*5300*/  LEA R22, P5, R104, R20, 0x2 ;  /* 0x0000001468167211 */ /* 0x000fe200078a10ff */
[-C--:B------:R-:W-:Y:S01]  /*5310*/  FMUL R95, R28, R12.reuse ;  /* 0x0000000c1c5f7220 */ /* 0x080fe20000400000 */
[----:B------:R-:W-:Y:S01]  /*5320*/  ISETP.GT.AND P2, PT, R98, 0x8, P2 ;  /* 0x000000086200780c */ /* 0x000fe20001744270 */
[-C--:B------:R-:W-:Y:S01]  /*5330*/  FMUL R33, R33, R12.reuse ;  /* 0x0000000c21217220 */ /* 0x080fe20000400000 */
[C-C-:B------:R-:W-:Y:S01]  /*5340*/  LEA.HI.X R23, R104.reuse, R21, R105.reuse, 0x2, P5 ;  /* 0x0000001568177211 */ /* 0x140fe200028f1469 */
[-C--:B------:R-:W-:Y:S01]  /*5350*/  FMUL R35, R35, R12.reuse ;  /* 0x0000000c23237220 */ /* 0x080fe20000400000 */
[----:B------:R-:W-:Y:S01]  /*5360*/  SHF.L.U64.HI R4, R104, 0x5, R105 ;  /* 0x0000000568047819 */ /* 0x000fe20000010269 */
[----:B------:R-:W-:Y:S01]  /*5370*/  FMUL R37, R37, R12 ;  /* 0x0000000c25257220 */ /* 0x000fe20000400000 */
[----:B------:R-:W-:Y:S01]  /*5380*/  ISETP.GT.AND P5, PT, R98, RZ, P0 ;  /* 0x000000ff6200720c */ /* 0x000fe200007a4270 */
[----:B------:R1:W-:Y:S01]  /*5390*/  @P4 STG.E desc[UR18][R22.64], R89 ;  /* 0x0000005916004986 */ /* 0x0003e2000c101912 */
[C---:B------:R-:W-:Y:S01]  /*53a0*/  IADD3 R24, P4, R6.reuse, R20, RZ ;  /* 0x0000001406187210 */ /* 0x040fe20007f9e0ff */
[----:B------:R-:W-:Y:S01]  /*53b0*/  FMUL R39, R39, R12 ;  /* 0x0000000c27277220 */ /* 0x000fe20000400000 */
[----:B------:R-:W-:Y:S01]  /*53c0*/  IADD3 R26, P6, R6, R22, RZ ;  /* 0x00000016061a7210 */ /* 0x000fe20007fde0ff */
[----:B------:R2:W-:Y:S01]  /*53d0*/  @P1 STG.E desc[UR18][R20.64+0x20], R91 ;  /* 0x0000205b14001986 */ /* 0x0005e2000c101912 */
[----:B------:R-:W-:Y:S01]  /*53e0*/  ISETP.GT.AND P1, PT, R5, 0x9, PT ;  /* 0x000000090500780c */ /* 0x000fe20003f24270 */
[----:B------:R-:W-:Y:S01]  /*53f0*/  IMAD.X R25, R4, 0x1, R21, P4 ;  /* 0x0000000104197824 */ /* 0x000fe200020e0615 */
[C---:B------:R-:W-:Y:S01]  /*5400*/  ISETP.GT.AND P0, PT, R98.reuse, 0x8, P0 ;  /* 0x000000086200780c */ /* 0x040fe20000704270 */
[----:B------:R3:W-:Y:S01]  /*5410*/  @P2 STG.E desc[UR18][R22.64+0x20], R93 ;  /* 0x0000205d16002986 */ /* 0x0007e2000c101912 */
[----:B------:R-:W-:Y:S01]  /*5420*/  ISETP.GT.AND P4, PT, R98, RZ, P1 ;  /* 0x000000ff6200720c */ /* 0x000fe20000f84270 */
[----:B------:R-:W-:Y:S01]  /*5430*/  IMAD.X R27, R4, 0x1, R23, P6 ;  /* 0x00000001041b7824 */ /* 0x000fe200030e0617 */
[----:B0-----:R-:W-:Y:S01]  /*5440*/  IADD3 R19, P2, R6, 0x20, RZ ;  /* 0x0000002006137810 */ /* 0x001fe20007f5e0ff */
[----:B------:R0:W-:Y:S01]  /*5450*/  @P5 STG.E desc[UR18][R24.64], R95 ;  /* 0x0000005f18005986 */ /* 0x0001e2000c101912 */
[-C--:B-1----:R-:W-:Y:S01]  /*5460*/  FMUL R89, R29, R12.reuse ;  /* 0x0000000c1d597220 */ /* 0x082fe20000400000 */
[----:B------:R-:W-:Y:S01]  /*5470*/  ISETP.GT.AND P1, PT, R98, 0x8, P1 ;  /* 0x000000086200780c */ /* 0x000fe20000f24270 */
[----:B------:R-:W-:Y:S01]  /*5480*/  FMUL R41, R41, R12 ;  /* 0x0000000c29297220 */ /* 0x000fe20000400000 */
[----:B--2---:R-:W-:Y:S01]  /*5490*/  IADD3 R20, P5, R19, R20, RZ ;  /* 0x0000001413147210 */ /* 0x004fe20007fbe0ff */
[----:B------:R-:W-:-:S02]  /*54a0*/  IMAD.X R18, RZ, RZ, R4, P2 ;  /* 0x000000ffff127224 */ /* 0x000fc400010e0604 */
[-C--:B------:R-:W-:Y:S01]  /*54b0*/  FMUL R91, R30, R12.reuse ;  /* 0x0000000c1e5b7220 */ /* 0x080fe20000400000 */
[----:B------:R-:W-:Y:S01]  /*54c0*/  ISETP.GT.AND P2, PT, R5, 0x10, PT ;  /* 0x000000100500780c */ /* 0x000fe20003f44270 */
[----:B---3--:R-:W-:Y:S01]  /*54d0*/  FMUL R93, R31, R12 ;  /* 0x0000000c1f5d7220 */ /* 0x008fe20000400000 */
[----:B------:R-:W-:Y:S01]  /*54e0*/  IMAD.X R21, R18, 0x1, R21, P5 ;  /* 0x0000000112157824 */ /* 0x000fe200028e0615 */
[----:B------:R1:W-:Y:S01]  /*54f0*/  @P4 STG.E desc[UR18][R26.64], R89 ;  /* 0x000000591a004986 */ /* 0x0003e2000c101912 */
[----:B------:R-:W-:Y:S01]  /*5500*/  IADD3 R22, P4, R19, R22, RZ ;  /* 0x0000001613167210 */ /* 0x000fe20007f9e0ff */
[----:B0-----:R-:W-:Y:S01]  /*5510*/  FMUL R95, R32, R12 ;  /* 0x0000000c205f7220 */ /* 0x001fe20000400000 */
[----:B------:R-:W-:Y:S01]  /*5520*/  ISETP.GT.AND P5, PT, R98, RZ, P2 ;  /* 0x000000ff6200720c */ /* 0x000fe200017a4270 */
[----:B------:R0:W-:Y:S01]  /*5530*/  @P0 STG.E desc[UR18][R20.64], R91 ;  /* 0x0000005b14000986 */ /* 0x0001e2000c101912 */
[----:B------:R-:W-:Y:S01]  /*5540*/  ISETP.GT.AND P0, PT, R5, 0x11, PT ;  /* 0x000000110500780c */ /* 0x000fe20003f04270 */
[----:B------:R-:W-:Y:S01]  /*5550*/  IMAD.X R23, R18, 0x1, R23, P4 ;  /* 0x0000000112177824 */ /* 0x000fe200020e0617 */
[----:B------:R-:W-:Y:S01]  /*5560*/  IADD3 R28, P6, R6, R24, RZ ;  /* 0x00000018061c7210 */ /* 0x000fe20007fde0ff */
[-C--:B------:R-:W-:Y:S01]  /*5570*/  FMUL R43, R43, R12.reuse ;  /* 0x0000000c2b2b7220 */ /* 0x080fe20000400000 */
[----:B------:R-:W-:Y:S01]  /*5580*/  ISETP.GT.AND P4, PT, R98, RZ, P0 ;  /* 0x000000ff6200720c */ /* 0x000fe20000784270 */
[-C--:B------:R-:W-:Y:S01]  /*5590*/  FMUL R45, R45, R12.reuse ;  /* 0x0000000c2d2d7220 */ /* 0x080fe20000400000 */
[----:B------:R2:W-:Y:S01]  /*55a0*/  @P1 STG.E desc[UR18][R22.64], R93 ;  /* 0x0000005d16001986 */ /* 0x0005e2000c101912 */
[----:B------:R-:W-:Y:S01]  /*55b0*/  IMAD.X R29, R4, 0x1, R25, P6 ;  /* 0x00000001041d7824 */ /* 0x000fe200030e0619 */
[----:B------:R-:W-:Y:S01]  /*55c0*/  ISETP.GT.AND P1, PT, R98, 0x8, P2 ;  /* 0x000000086200780c */ /* 0x000fe20001724270 */
[----:B-1----:R-:W-:Y:S01]  /*55d0*/  FMUL R89, R34, R12 ;  /* 0x0000000c22597220 */ /* 0x002fe20000400000 */
[----:B------:R-:W-:Y:S01]  /*55e0*/  IADD3 R30, P2, R6, R26, RZ ;  /* 0x0000001a061e7210 */ /* 0x000fe20007f5e0ff */
[----:B0-----:R-:W-:Y:S01]  /*55f0*/  FMUL R91, R36, R12 ;  /* 0x0000000c245b7220 */ /* 0x001fe20000400000 */
[----:B------:R-:W-:Y:S01]  /*5600*/  @P5 STG.E desc[UR18][R28.64], R95 ;  /* 0x0000005f1c005986 */ /* 0x000fe2000c101912 */
[----:B------:R-:W-:Y:S01]  /*5610*/  IADD3 R20, P5, R19, R24, RZ ;  /* 0x0000001813147210 */ /* 0x000fe20007fbe0ff */
[-C--:B------:R-:W-:Y:S01]  /*5620*/  FMUL R47, R47, R12.reuse ;  /* 0x0000000c2f2f7220 */ /* 0x080fe20000400000 */
[----:B------:R-:W-:Y:S01]  /*5630*/  IMAD.X R31, R4, 0x1, R27, P2 ;  /* 0x00000001041f7824 */ /* 0x000fe200010e061b */
[----:B------:R-:W-:Y:S01]  /*5640*/  ISETP.GT.AND P0, PT, R98, 0x8, P0 ;  /* 0x000000086200780c */ /* 0x000fe20000704270 */
[----:B------:R-:W-:Y:S01]  /*5650*/  FMUL R49, R49, R12 ;  /* 0x0000000c31317220 */ /* 0x000fe20000400000 */
[----:B------:R-:W-:Y:S01]  /*5660*/  ISETP.GT.AND P2, PT, R5, 0x18, PT ;  /* 0x000000180500780c */ /* 0x000fe20003f44270 */
[----:B------:R-:W-:Y:S01]  /*5670*/  IMAD.X R21, R18, 0x1, R25, P5 ;  /* 0x0000000112157824 */ /* 0x000fe200028e0619 */
[----:B------:R0:W-:Y:S01]  /*5680*/  @P4 STG.E desc[UR18][R30.64], R33 ;  /* 0x000000211e004986 */ /* 0x0001e2000c101912 */
[----:B--2---:R-:W-:Y:S01]  /*5690*/  IADD3 R22, P4, R19, R26, RZ ;  /* 0x0000001a13167210 */ /* 0x004fe20007f9e0ff */
[----:B------:R-:W-:Y:S01]  /*56a0*/  FMUL R51, R51, R12 ;  /* 0x0000000c33337220 */ /* 0x000fe20000400000 */
        /* <DEDUP_REMOVED lines=11> */
[----:B0-----:R-:W-:Y:S01]  /*5760*/  FMUL R33, R38, R12 ;  /* 0x0000000c26217220 */ /* 0x001fe20000400000 */
[----:B------:R-:W-:Y:S01]  /*5770*/  IADD3 R26, P2, R6, R30, RZ ;  /* 0x0000001e061a7210 */ /* 0x000fe20007f5e0ff */
[----:B------:R-:W-:Y:S01]  /*5780*/  FMUL R57, R57, R12 ;  /* 0x0000000c39397220 */ /* 0x000fe20000400000 */
[----:B------:R-:W-:Y:S01]  /*5790*/  @P5 STG.E desc[UR18][R24.64], R91 ;  /* 0x0000005b18005986 */ /* 0x000fe2000c101912 */
[----:B-1----:R-:W-:Y:S01]  /*57a0*/  IADD3 R20, P5, R19, R28, RZ ;  /* 0x0000001c13147210 */ /* 0x002fe20007fbe0ff */
[-C--:B------:R-:W-:Y:S01]  /*57b0*/  FMUL R59, R59, R12.reuse ;  /* 0x0000000c3b3b7220 */ /* 0x080fe20000400000 */
[----:B------:R-:W-:Y:S01]  /*57c0*/  IMAD.X R27, R4, 0x1, R31, P2 ;  /* 0x00000001041b7824 */ /* 0x000fe200010e061f */
[----:B------:R-:W-:Y:S01]  /*57d0*/  ISETP.GT.AND P1, PT, R98, 0x8, P1 ;  /* 0x000000086200780c */ /* 0x000fe20000f24270 */
[----:B------:R-:W-:Y:S01]  /*57e0*/  FMUL R61, R61, R12 ;  /* 0x0000000c3d3d7220 */ /* 0x000fe20000400000 */
[----:B------:R-:W-:Y:S01]  /*57f0*/  ISETP.GT.AND P2, PT, R5, 0x20, PT ;  /* 0x000000200500780c */ /* 0x000fe20003f44270 */
[----:B------:R-:W-:Y:S01]  /*5800*/  IMAD.X R21, R18, 0x1, R29, P5 ;  /* 0x0000000112157824 */ /* 0x000fe200028e061d */
[----:B------:R-:W-:Y:S01]  /*5810*/  @P4 STG.E desc[UR18][R26.64], R37 ;  /* 0x000000251a004986 */ /* 0x000fe2000c101912 */
        /* <DEDUP_REMOVED lines=13> */
[----:B------:R-:W-:Y:S01]  /*58f0*/  FMUL R67, R67, R12 ;  /* 0x0000000c43437220 */ /* 0x000fe20000400000 */
[----:B------:R-:W-:Y:S01]  /*5900*/  IADD3 R30, P2, R6, R26, RZ ;  /* 0x0000001a061e7210 */ /* 0x000fe20007f5e0ff */
[----:B0-----:R-:W-:Y:S01]  /*5910*/  FMUL R33, R42, R12 ;  /* 0x0000000c2a217220 */ /* 0x001fe20000400000 */
[----:B------:R0:W-:Y:S01]  /*5920*/  @P5 STG.E desc[UR18][R28.64], R35 ;  /* 0x000000231c005986 */ /* 0x0001e2000c101912 */
[----:B------:R-:W-:Y:S01]  /*5930*/  IADD3 R20, P5, R19, R24, RZ ;  /* 0x0000001813147210 */ /* 0x000fe20007fbe0ff */
[-C--:B------:R-:W-:Y:S01]  /*5940*/  FMUL R69, R69, R12.reuse ;  /* 0x0000000c45457220 */ /* 0x080fe20000400000 */
[----:B------:R-:W-:Y:S01]  /*5950*/  IMAD.X R31, R4, 0x1, R27, P2 ;  /* 0x00000001041f7824 */ /* 0x000fe200010e061b */
[----:B------:R-:W-:Y:S01]  /*5960*/  ISETP.GT.AND P0, PT, R98, 0x8, P0 ;  /* 0x000000086200780c */ /* 0x000fe20000704270 */
[----:B------:R-:W-:Y:S01]  /*5970*/  FMUL R71, R71, R12 ;  /* 0x0000000c47477220 */ /* 0x000fe20000400000 */
[----:B------:R-:W-:Y:S01]  /*5980*/  ISETP.GT.AND P2, PT, R5, 0x28, PT ;  /* 0x000000280500780c */ /* 0x000fe20003f44270 */
[----:B------:R-:W-:Y:S01]  /*5990*/  IMAD.X R21, R18, 0x1, R25, P5 ;  /* 0x0000000112157824 */ /* 0x000fe200028e0619 */
[----:B------:R-:W-:Y:S01]  /*59a0*/  @P4 STG.E desc[UR18][R30.64], R41 ;  /* 0x000000291e004986 */ /* 0x000fe2000c101912 */
[----:B-1----:R-:W-:Y:S01]  /*59b0*/  IADD3 R22, P4, R19, R26, RZ ;  /* 0x0000001a13167210 */ /* 0x002fe20007f9e0ff */
[----:B------:R-:W-:Y:S01]  /*59c0*/  FMUL R73, R73, R12 ;  /* 0x0000000c49497220 */ /* 0x000fe20000400000 */
[----:B------:R-:W-:Y:S01]  /*59d0*/  ISETP.GT.AND P5, PT, R98, RZ, P2 ;  /* 0x000000ff6200720c */ /* 0x000fe200017a4270 */
[----:B------:R1:W-:Y:S01]  /*59e0*/  @P1 STG.E desc[UR18][R20.64], R33 ;  /* 0x0000002114001986 */ /* 0x0003e2000c101912 */
[----:B------:R-:W-:Y:S01]  /*59f0*/  ISETP.GT.AND P1, PT, R5, 0x29, PT ;  /* 0x000000290500780c */ /* 0x000fe20003f24270 */
[----:B------:R-:W-:Y:S01]  /*5a00*/  IMAD.X R23, R18, 0x1, R27, P4 ;  /* 0x0000000112177824 */ /* 0x000fe200020e061b */
[----:B------:R-:W-:Y:S01]  /*5a10*/  IADD3 R24, P6, R6, R28, RZ ;  /* 0x0000001c06187210 */ /* 0x000fe20007fde0ff */
[-C--:B0-----:R-:W-:Y:S01]  /*5a20*/  FMUL R35, R44, R12.reuse ;  /* 0x0000000c2c237220 */ /* 0x081fe20000400000 */
[----:B------:R-:W-:Y:S01]  /*5a30*/  ISETP.GT.AND P4, PT, R98, RZ, P1 ;  /* 0x000000ff6200720c */ /* 0x000fe20000f84270 */
[-C--:B------:R-:W-:Y:S01]  /*5a40*/  FMUL R75, R75, R12.reuse ;  /* 0x0000000c4b4b7220 */ /* 0x080fe20000400000 */
[----:B------:R0:W-:Y:S01]  /*5a50*/  @P0 STG.E desc[UR18][R22.64], R43 ;  /* 0x0000002b16000986 */ /* 0x0001e2000c101912 */
[----:B------:R-:W-:Y:S01]  /*5a60*/  IMAD.X R25, R4, 0x1, R29, P6 ;  /* 0x0000000104197824 */ /* 0x000fe200030e061d */
[----:B------:R-:W-:Y:S01]  /*5a70*/  ISETP.GT.AND P0, PT, R98, 0x8, P2 ;  /* 0x000000086200780c */ /* 0x000fe20001704270 */
[----:B------:R-:W-:Y:S01]  /*5a80*/  FMUL R77, R77, R12 ;  /* 0x0000000c4d4d7220 */ /* 0x000fe20000400000 */
[----:B------:R-:W-:Y:S01]  /*5a90*/  IADD3 R26, P2, R6, R30, RZ ;  /* 0x0000001e061a7210 */ /* 0x000fe20007f5e0ff */
[----:B-1----:R-:W-:Y:S01]  /*5aa0*/  FMUL R33, R46, R12 ;  /* 0x0000000c2e217220 */ /* 0x002fe20000400000 */
[----:B------:R1:W-:Y:S01]  /*5ab0*/  @P5 STG.E desc[UR18][R24.64], R35 ;  /* 0x0000002318005986 */ /* 0x0003e2000c101912 */
[----:B------:R-:W-:Y:S01]  /*5ac0*/  IADD3 R20, P5, R19, R28, RZ ;  /* 0x0000001c13147210 */ /* 0x000fe20007fbe0ff */
[-C--:B------:R-:W-:Y:S01]  /*5ad0*/  FMUL R79, R79, R12.reuse ;  /* 0x0000000c4f4f7220 */ /* 0x080fe20000400000 */
[----:B------:R-:W-:Y:S01]  /*5ae0*/  IMAD.X R27, R4, 0x1, R31, P2 ;  /* 0x00000001041b7824 */ /* 0x000fe200010e061f */
[----:B------:R-:W-:Y:S01]  /*5af0*/  ISETP.GT.AND P2, PT, R5, 0x30, PT ;  /* 0x000000300500780c */ /* 0x000fe20003f44270 */
[-C--:B------:R-:W-:Y:S01]  /*5b00*/  FMUL R81, R81, R12.reuse ;  /* 0x0000000c51517220 */ /* 0x080fe20000400000 */
[----:B------:R-:W-:Y:S01]  /*5b10*/  ISETP.GT.AND P1, PT, R98, 0x8, P1 ;  /* 0x000000086200780c */ /* 0x000fe20000f24270 */
[----:B------:R-:W-:Y:S01]  /*5b20*/  IMAD.X R21, R18, 0x1, R29, P5 ;  /* 0x0000000112157824 */ /* 0x000fe200028e061d */
[----:B------:R-:W-:Y:S01]  /*5b30*/  @P4 STG.E desc[UR18][R26.64], R45 ;  /* 0x0000002d1a004986 */ /* 0x000fe2000c101912 */
[----:B------:R-:W-:Y:S01]  /*5b40*/  ISETP.GT.AND P5, PT, R98, RZ, P2 ;  /* 0x000000ff6200720c */ /* 0x000fe200017a4270 */
[----:B------:R-:W-:Y:S01]  /*5b50*/  FMUL R83, R83, R12 ;  /* 0x0000000c53537220 */ /* 0x000fe20000400000 */
[----:B0-----:R-:W-:Y:S01]  /*5b60*/  IADD3 R22, P4, R19, R30, RZ ;  /* 0x0000001e13167210 */ /* 0x001fe20007f9e0ff */
[----:B------:R0:W-:Y:S01]  /*5b70*/  @P0 STG.E desc[UR18][R20.64], R33 ;  /* 0x0000002114000986 */ /* 0x0001e2000c101912 */
[----:B------:R-:W-:Y:S01]  /*5b80*/  IADD3 R28, P6, R6, R24, RZ ;  /* 0x00000018061c7210 */ /* 0x000fe20007fde0ff */
[-C--:B-1----:R-:W-:Y:S01]  /*5b90*/  FMUL R35, R48, R12.reuse ;  /* 0x0000000c30237220 */ /* 0x082fe20000400000 */
[----:B------:R-:W-:Y:S01]  /*5ba0*/  ISETP.GT.AND P0, PT, R5, 0x31, PT ;  /* 0x000000310500780c */ /* 0x000fe20003f04270 */
[----:B------:R-:W-:Y:S01]  /*5bb0*/  IMAD.X R23, R18, 0x1, R31, P4 ;  /* 0x0000000112177824 */ /* 0x000fe200020e061f */
[----:B------:R-:W-:Y:S01]  /*5bc0*/  ISETP.GT.AND P2, PT, R98, 0x8, P2 ;  /* 0x000000086200780c */ /* 0x000fe20001744270 */
[----:B------:R-:W-:Y:S01]  /*5bd0*/  IMAD.X R29, R4, 0x1, R25, P6 ;  /* 0x00000001041d7824 */ /* 0x000fe200030e0619 */
[----:B------:R-:W-:Y:S01]  /*5be0*/  ISETP.GT.AND P4, PT, R98, RZ, P0 ;  /* 0x000000ff6200720c */ /* 0x000fe20000784270 */
[----:B------:R-:W-:Y:S01]  /*5bf0*/  FMUL R85, R85, R12 ;  /* 0x0000000c55557220 */ /* 0x000fe20000400000 */
[----:B------:R1:W-:Y:S01]  /*5c00*/  @P1 STG.E desc[UR18][R22.64], R47 ;  /* 0x0000002f16001986 */ /* 0x0003e2000c101912 */
[----:B------:R-:W-:Y:S01]  /*5c10*/  IADD3 R30, P1, R6, R26, RZ ;  /* 0x0000001a061e7210 */ /* 0x000fe20007f3e0ff */
[----:B------:R-:W-:Y:S01]  /*5c20*/  FMUL R87, R87, R12 ;  /* 0x0000000c57577220 */ /* 0x000fe20000400000 */
[----:B------:R-:W-:Y:S01]  /*5c30*/  ISETP.GT.AND P0, PT, R98, 0x8, P0 ;  /* 0x000000086200780c */ /* 0x000fe20000704270 */
[----:B------:R2:W-:Y:S01]  /*5c40*/  @P5 STG.E desc[UR18][R28.64], R35 ;  /* 0x000000231c005986 */ /* 0x0005e2000c101912 */
[----:B0-----:R-:W-:Y:S01]  /*5c50*/  IADD3 R20, P5, R19, R24, RZ ;  /* 0x0000001813147210 */ /* 0x001fe20007fbe0ff */
[----:B------:R-:W-:Y:S01]  /*5c60*/  IMAD.X R31, R4, 0x1, R27, P1 ;  /* 0x00000001041f7824 */ /* 0x000fe200008e061b */
[----:B------:R-:W-:Y:S01]  /*5c70*/  ISETP.GT.AND P1, PT, R5, 0x38, PT ;  /* 0x000000380500780c */ /* 0x000fe20003f24270 */
[----:B------:R-:W-:Y:S01]  /*5c80*/  FMUL R33, R50, R12 ;  /* 0x0000000c32217220 */ /* 0x000fe20000400000 */
[----:B------:R-:W-:Y:S01]  /*5c90*/  IADD3 R24, P6, R6, R28, RZ ;  /* 0x0000001c06187210 */ /* 0x000fe20007fde0ff */
[----:B------:R-:W-:Y:S01]  /*5ca0*/  IMAD.X R21, R18, 0x1, R25, P5 ;  /* 0x0000000112157824 */ /* 0x000fe200028e0619 */
[----:B------:R-:W-:Y:S01]  /*5cb0*/  @P4 STG.E desc[UR18][R30.64], R49 ;  /* 0x000000311e004986 */ /* 0x000fe2000c101912 */
[----:B-1----:R-:W-:-:S02]  /*5cc0*/  IADD3 R22, P5, R19, R26, RZ ;  /* 0x0000001a13167210 */ /* 0x002fc40007fbe0ff */
[----:B------:R-:W-:Y:S01]  /*5cd0*/  ISETP.GT.AND P4, PT, R98, RZ, P1 ;  /* 0x000000ff6200720c */ /* 0x000fe20000f84270 */
[----:B------:R0:W-:Y:S01]  /*5ce0*/  @P2 STG.E desc[UR18][R20.64], R33 ;  /* 0x0000002114002986 */ /* 0x0001e2000c101912 */
[----:B------:R-:W-:Y:S01]  /*5cf0*/  ISETP.GT.AND P2, PT, R5, 0x39, PT ;  /* 0x000000390500780c */ /* 0x000fe20003f44270 */
[----:B------:R-:W-:Y:S02]  /*5d00*/  IMAD.X R23, R18, 0x1, R27, P5 ;  /* 0x0000000112177824 */ /* 0x000fe400028e061b */
[----:B--2---:R-:W-:Y:S01]  /*5d10*/  FMUL R35, R52, R12 ;  /* 0x0000000c34237220 */ /* 0x004fe20000400000 */
[----:B------:R-:W-:Y:S01]  /*5d20*/  IMAD.X R25, R4, 0x1, R29, P6 ;  /* 0x0000000104197824 */ /* 0x000fe200030e061d */
[----:B------:R-:W-:Y:S01]  /*5d30*/  ISETP.GT.AND P5, PT, R98, RZ, P2 ;  /* 0x000000ff6200720c */ /* 0x000fe200017a4270 */
[----:B------:R1:W-:Y:S01]  /*5d40*/  @P0 STG.E desc[UR18][R22.64], R51 ;  /* 0x0000003316000986 */ /* 0x0003e2000c101912 */
[----:B------:R-:W-:Y:S02]  /*5d50*/  IADD3 R26, P0, R6, R30, RZ ;  /* 0x0000001e061a7210 */ /* 0x000fe40007f1e0ff */
[----:B------:R-:W-:-:S02]  /*5d60*/  ISETP.GT.AND P1, PT, R98, 0x8, P1 ;  /* 0x000000086200780c */ /* 0x000fc40000f24270 */
[----:B------:R2:W-:Y:S01]  /*5d70*/  @P4 STG.E desc[UR18][R24.64], R35 ;  /* 0x0000002318004986 */ /* 0x0005e2000c101912 */
[----:B0-----:R-:W-:Y:S01]  /*5d80*/  IADD3 R20, P4, R19, R28, RZ ;  /* 0x0000001c13147210 */ /* 0x001fe20007f9e0ff */
[----:B------:R-:W-:Y:S01]  /*5d90*/  IMAD.X R27, R4, 0x1, R31, P0 ;  /* 0x00000001041b7824 */ /* 0x000fe200000e061f */
[----:B------:R-:W-:Y:S01]  /*5da0*/  ISETP.GT.AND P0, PT, R5, 0x40, PT ;  /* 0x000000400500780c */ /* 0x000fe20003f04270 */
[----:B------:R-:W-:Y:S01]  /*5db0*/  FMUL R33, R54, R12 ;  /* 0x0000000c36217220 */ /* 0x000fe20000400000 */
[----:B------:R-:W-:Y:S01]  /*5dc0*/  ISETP.GT.AND P2, PT, R98, 0x8, P2 ;  /* 0x000000086200780c */ /* 0x000fe20001744270 */
[----:B------:R-:W-:Y:S01]  /*5dd0*/  IMAD.X R21, R18, 0x1, R29, P4 ;  /* 0x0000000112157824 */ /* 0x000fe200020e061d */
[----:B------:R-:W-:Y:S01]  /*5de0*/  @P5 STG.E desc[UR18][R26.64], R53 ;  /* 0x000000351a005986 */ /* 0x000fe2000c101912 */
[----:B-1----:R-:W-:Y:S02]  /*5df0*/  IADD3 R22, P5, R19, R30, RZ ;  /* 0x0000001e13167210 */ /* 0x002fe40007fbe0ff */
[----:B------:R-:W-:Y:S01]  /*5e00*/  ISETP.GT.AND P4, PT, R98, RZ, P0 ;  /* 0x000000ff6200720c */ /* 0x000fe20000784270 */
[----:B------:R0:W-:Y:S01]  /*5e10*/  @P1 STG.E desc[UR18][R20.64], R33 ;  /* 0x0000002114001986 */ /* 0x0001e2000c101912 */
[----:B------:R-:W-:Y:S01]  /*5e20*/  ISETP.GT.AND P1, PT, R5, 0x41, PT ;  /* 0x000000410500780c */ /* 0x000fe20003f24270 */
[----:B------:R-:W-:Y:S01]  /*5e30*/  IMAD.X R23, R18, 0x1, R31, P5 ;  /* 0x0000000112177824 */ /* 0x000fe200028e061f */
[----:B------:R-:W-:Y:S01]  /*5e40*/  IADD3 R28, P6, R6, R24, RZ ;  /* 0x00000018061c7210 */ /* 0x000fe20007fde0ff */
[----:B--2---:R-:W-:Y:S01]  /*5e50*/  FMUL R35, R56, R12 ;  /* 0x0000000c38237220 */ /* 0x004fe20000400000 */
[----:B------:R-:W-:-:S02]  /*5e60*/  ISETP.GT.AND P5, PT, R98, RZ, P1 ;  /* 0x000000ff6200720c */ /* 0x000fc40000fa4270 */
[----:B------:R1:W-:Y:S01]  /*5e70*/  @P2 STG.E desc[UR18][R22.64], R55 ;  /* 0x0000003716002986 */ /* 0x0003e2000c101912 */
[----:B------:R-:W-:Y:S01]  /*5e80*/  IMAD.X R29, R4, 0x1, R25, P6 ;  /* 0x00000001041d7824 */ /* 0x000fe200030e0619 */
[----:B------:R-:W-:Y:S02]  /*5e90*/  IADD3 R30, P2, R6, R26, RZ ;  /* 0x0000001a061e7210 */ /* 0x000fe40007f5e0ff */
[----:B------:R-:W-:Y:S01]  /*5ea0*/  ISETP.GT.AND P0, PT, R98, 0x8, P0 ;  /* 0x000000086200780c */ /* 0x000fe20000704270 */
[----:B0-----:R-:W-:Y:S01]  /*5eb0*/  FMUL R33, R58, R12 ;  /* 0x0000000c3a217220 */ /* 0x001fe20000400000 */
[----:B------:R0:W-:Y:S01]  /*5ec0*/  @P4 STG.E desc[UR18][R28.64], R35 ;  /* 0x000000231c004986 */ /* 0x0001e2000c101912 */
[----:B------:R-:W-:Y:S01]  /*5ed0*/  IADD3 R20, P4, R19, R24, RZ ;  /* 0x0000001813147210 */ /* 0x000fe20007f9e0ff */
[----:B------:R-:W-:Y:S01]  /*5ee0*/  IMAD.X R31, R4, 0x1, R27, P2 ;  /* 0x00000001041f7824 */ /* 0x000fe200010e061b */
[----:B------:R-:W-:Y:S02]  /*5ef0*/  ISETP.GT.AND P2, PT, R5, 0x48, PT ;  /* 0x000000480500780c */ /* 0x000fe40003f44270 */
[----:B------:R-:W-:Y:S01]  /*5f00*/  ISETP.GT.AND P1, PT, R98, 0x8, P1 ;  /* 0x000000086200780c */ /* 0x000fe20000f24270 */
[----:B------:R-:W-:Y:S01]  /*5f10*/  IMAD.X R21, R18, 0x1, R25, P4 ;  /* 0x0000000112157824 */ /* 0x000fe200020e0619 */
[----:B------:R-:W-:Y:S01]  /*5f20*/  @P5 STG.E desc[UR18][R30.64], R57 ;  /* 0x000000391e005986 */ /* 0x000fe2000c101912 */
[----:B-1----:R-:W-:-:S02]  /*5f30*/  IADD3 R22, P5, R19, R26, RZ ;  /* 0x0000001a13167210 */ /* 0x002fc40007fbe0ff */
[----:B------:R-:W-:Y:S01]  /*5f40*/  ISETP.GT.AND P4, PT, R98, RZ, P2 ;  /* 0x000000ff6200720c */ /* 0x000fe20001784270 */
[----:B------:R1:W-:Y:S01]  /*5f50*/  @P0 STG.E desc[UR18][R20.64], R33 ;  /* 0x0000002114000986 */ /* 0x0003e2000c101912 */
[----:B------:R-:W-:Y:S01]  /*5f60*/  ISETP.GT.AND P0, PT, R5, 0x49, PT ;  /* 0x000000490500780c */ /* 0x000fe20003f04270 */
[----:B------:R-:W-:Y:S01]  /*5f70*/  IMAD.X R23, R18, 0x1, R27, P5 ;  /* 0x0000000112177824 */ /* 0x000fe200028e061b */
[----:B------:R-:W-:Y:S01]  /*5f80*/  IADD3 R24, P6, R6, R28, RZ ;  /* 0x0000001c06187210 */ /* 0x000fe20007fde0ff */
[----:B0-----:R-:W-:Y:S01]  /*5f90*/  FMUL R35, R60, R12 ;  /* 0x0000000c3c237220 */ /* 0x001fe20000400000 */
[----:B------:R-:W-:Y:S02]  /*5fa0*/  ISETP.GT.AND P5, PT, R98, RZ, P0 ;  /* 0x000000ff6200720c */ /* 0x000fe400007a4270 */
[----:B------:R0:W-:Y:S01]  /*5fb0*/  @P1 STG.E desc[UR18][R22.64], R59 ;  /* 0x0000003b16001986 */ /* 0x0001e2000c101912 */
[----:B------:R-:W-:Y:S01]  /*5fc0*/  IMAD.X R25, R4, 0x1, R29, P6 ;  /* 0x0000000104197824 */ /* 0x000fe200030e061d */
[----:B------:R-:W-:-:S02]  /*5fd0*/  IADD3 R26, P1, R6, R30, RZ ;  /* 0x0000001e061a7210 */ /* 0x000fc40007f3e0ff */
[----:B------:R-:W-:Y:S01]  /*5fe0*/  ISETP.GT.AND P2, PT, R98, 0x8, P2 ;  /* 0x000000086200780c */ /* 0x000fe20001744270 */
[----:B-1----:R-:W-:Y:S01]  /*5ff0*/  FMUL R33, R62, R12 ;  /* 0x0000000c3e217220 */ /* 0x002fe20000400000 */
[----:B------:R1:W-:Y:S01]  /*6000*/  @P4 STG.E desc[UR18][R24.64], R35 ;  /* 0x0000002318004986 */ /* 0x0003e2000c101912 */
[----:B------:R-:W-:Y:S01]  /*6010*/  IADD3 R20, P4, R19, R28, RZ ;  /* 0x0000001c13147210 */ /* 0x000fe20007f9e0ff */
[----:B------:R-:W-:Y:S01]  /*6020*/  IMAD.X R27, R4, 0x1, R31, P1 ;  /* 0x00000001041b7824 */ /* 0x000fe200008e061f */
[----:B------:R-:W-:Y:S02]  /*6030*/  ISETP.GT.AND P1, PT, R5, 0x50, PT ;  /* 0x000000500500780c */ /* 0x000fe40003f24270 */
[----:B------:R-:W-:Y:S01]  /*6040*/  ISETP.GT.AND P0, PT, R98, 0x8, P0 ;  /* 0x000000086200780c */ /* 0x000fe20000704270 */
[----:B------:R-:W-:Y:S01]  /*6050*/  IMAD.X R21, R18, 0x1, R29, P4 ;  /* 0x0000000112157824 */ /* 0x000fe200020e061d */
[----:B------:R-:W-:Y:S01]  /*6060*/  @P5 STG.E desc[UR18][R26.64], R61 ;  /* 0x0000003d1a005986 */ /* 0x000fe2000c101912 */
[----:B0-----:R-:W-:-:S02]  /*6070*/  IADD3 R22, P5, R19, R30, RZ ;  /* 0x0000001e13167210 */ /* 0x001fc40007fbe0ff */
[----:B------:R-:W-:Y:S01]  /*6080*/  ISETP.GT.AND P4, PT, R98, RZ, P1 ;  /* 0x000000ff6200720c */ /* 0x000fe20000f84270 */
[----:B------:R0:W-:Y:S01]  /*6090*/  @P2 STG.E desc[UR18][R20.64], R33 ;  /* 0x0000002114002986 */ /* 0x0001e2000c101912 */
[----:B------:R-:W-:Y:S01]  /*60a0*/  ISETP.GT.AND P2, PT, R5, 0x51, PT ;  /* 0x000000510500780c */ /* 0x000fe20003f44270 */
[----:B------:R-:W-:Y:S01]  /*60b0*/  IMAD.X R23, R18, 0x1, R31, P5 ;  /* 0x0000000112177824 */ /* 0x000fe200028e061f */
[----:B------:R-:W-:Y:S01]  /*60c0*/  IADD3 R28, P6, R6, R24, RZ ;  /* 0x00000018061c7210 */ /* 0x000fe20007fde0ff */
[----:B-1----:R-:W-:Y:S01]  /*60d0*/  FMUL R35, R64, R12 ;  /* 0x0000000c40237220 */ /* 0x002fe20000400000 */
[----:B------:R-:W-:Y:S02]  /*60e0*/  ISETP.GT.AND P5, PT, R98, RZ, P2 ;  /* 0x000000ff6200720c */ /* 0x000fe400017a4270 */
[----:B------:R1:W-:Y:S01]  /*60f0*/  @P0 STG.E desc[UR18][R22.64], R63 ;  /* 0x0000003f16000986 */ /* 0x0003e2000c101912 */
[----:B------:R-:W-:Y:S01]  /*6100*/  IMAD.X R29, R4, 0x1, R25, P6 ;  /* 0x00000001041d7824 */ /* 0x000fe200030e0619 */
[----:B------:R-:W-:-:S02]  /*6110*/  IADD3 R30, P0, R6, R26, RZ ;  /* 0x0000001a061e7210 */ /* 0x000fc40007f1e0ff */
        /* <DEDUP_REMOVED lines=49> */
[----:B------:R-:W-:-:S02]  /*6430*/  ISETP.GT.AND P4, PT, R98, RZ, P1 ;  /* 0x000000ff6200720c */ /* 0x000fc40000f84270 */
[----:B-1----:R-:W-:Y:S01]  /*6440*/  IADD3 R22, P5, R19, R26, RZ ;  /* 0x0000001a13167210 */ /* 0x002fe20007fbe0ff */
[----:B------:R1:W-:Y:S01]  /*6450*/  @P2 STG.E desc[UR18][R20.64], R33 ;  /* 0x0000002114002986 */ /* 0x0003e2000c101912 */
[----:B------:R-:W-:Y:S01]  /*6460*/  IADD3 R24, P6, R6, R28, RZ ;  /* 0x0000001c06187210 */ /* 0x000fe20007fde0ff */
[----:B0-----:R-:W-:Y:S01]  /*6470*/  FMUL R35, R76, R12 ;  /* 0x0000000c4c237220 */ /* 0x001fe20000400000 */
[----:B------:R-:W-:Y:S01]  /*6480*/  ISETP.GT.AND P2, PT, R5, 0x69, PT ;  /* 0x000000690500780c */ /* 0x000fe20003f44270 */
[----:B------:R-:W-:Y:S01]  /*6490*/  IMAD.X R23, R18, 0x1, R27, P5 ;  /* 0x0000000112177824 */ /* 0x000fe200028e061b */
[----:B------:R-:W-:Y:S01]  /*64a0*/  ISETP.GT.AND P1, PT, R98, 0x8, P1 ;  /* 0x000000086200780c */ /* 0x000fe20000f24270 */
[----:B------:R-:W-:Y:S01]  /*64b0*/  IMAD.X R25, R4, 0x1, R29, P6 ;  /* 0x0000000104197824 */ /* 0x000fe200030e061d */
[----:B------:R-:W-:Y:S02]  /*64c0*/  ISETP.GT.AND P5, PT, R98, RZ, P2 ;  /* 0x000000ff6200720c */ /* 0x000fe400017a4270 */
[----:B------:R0:W-:Y:S01]  /*64d0*/  @P0 STG.E desc[UR18][R22.64], R75 ;  /* 0x0000004b16000986 */ /* 0x0001e2000c101912 */
[----:B------:R-:W-:Y:S01]  /*64e0*/  IADD3 R26, P0, R6, R30, RZ ;  /* 0x0000001e061a7210 */ /* 0x000fe20007f1e0ff */
[----:B-1----:R-:W-:-:S02]  /*64f0*/  FMUL R33, R78, R12 ;  /* 0x0000000c4e217220 */ /* 0x002fc40000400000 */
[----:B------:R1:W-:Y:S01]  /*6500*/  @P4 STG.E desc[UR18][R24.64], R35 ;  /* 0x0000002318004986 */ /* 0x0003e2000c101912 */
[----:B------:R-:W-:Y:S01]  /*6510*/  IADD3 R20, P4, R19, R28, RZ ;  /* 0x0000001c13147210 */ /* 0x000fe20007f9e0ff */
[----:B------:R-:W-:Y:S01]  /*6520*/  IMAD.X R27, R4, 0x1, R31, P0 ;  /* 0x00000001041b7824 */ /* 0x000fe200000e061f */
[----:B------:R-:W-:Y:S02]  /*6530*/  ISETP.GT.AND P0, PT, R5, 0x70, PT ;  /* 0x000000700500780c */ /* 0x000fe40003f04270 */
[----:B------:R-:W-:Y:S01]  /*6540*/  ISETP.GT.AND P2, PT, R98, 0x8, P2 ;  /* 0x000000086200780c */ /* 0x000fe20001744270 */
[----:B------:R-:W-:Y:S01]  /*6550*/  IMAD.X R21, R18, 0x1, R29, P4 ;  /* 0x0000000112157824 */ /* 0x000fe200020e061d */
[----:B------:R-:W-:Y:S01]  /*6560*/  @P5 STG.E desc[UR18][R26.64], R77 ;  /* 0x0000004d1a005986 */ /* 0x000fe2000c101912 */
[----:B0-----:R-:W-:Y:S02]  /*6570*/  IADD3 R22, P5, R19, R30, RZ ;  /* 0x0000001e13167210 */ /* 0x001fe40007fbe0ff */
[----:B------:R-:W-:Y:S01]  /*6580*/  ISETP.GT.AND P4, PT, R98, RZ, P0 ;  /* 0x000000ff6200720c */ /* 0x000fe20000784270 */
[----:B------:R0:W-:Y:S01]  /*6590*/  @P1 STG.E desc[UR18][R20.64], R33 ;  /* 0x0000002114001986 */ /* 0x0001e2000c101912 */
[----:B------:R-:W-:Y:S01]  /*65a0*/  ISETP.GT.AND P1, PT, R5, 0x71, PT ;  /* 0x000000710500780c */ /* 0x000fe20003f24270 */
[----:B------:R-:W-:Y:S01]  /*65b0*/  IMAD.X R23, R18, 0x1, R31, P5 ;  /* 0x0000000112177824 */ /* 0x000fe200028e061f */
[----:B------:R-:W-:Y:S01]  /*65c0*/  IADD3 R28, P6, R6, R24, RZ ;  /* 0x00000018061c7210 */ /* 0x000fe20007fde0ff */
[----:B-1----:R-:W-:Y:S01]  /*65d0*/  FMUL R35, R80, R12 ;  /* 0x0000000c50237220 */ /* 0x002fe20000400000 */
[----:B------:R-:W-:-:S02]  /*65e0*/  ISETP.GT.AND P5, PT, R98, RZ, P1 ;  /* 0x000000ff6200720c */ /* 0x000fc40000fa4270 */
[----:B------:R1:W-:Y:S01]  /*65f0*/  @P2 STG.E desc[UR18][R22.64], R79 ;  /* 0x0000004f16002986 */ /* 0x0003e2000c101912 */
[----:B------:R-:W-:Y:S01]  /*6600*/  IMAD.X R29, R4, 0x1, R25, P6 ;  /* 0x00000001041d7824 */ /* 0x000fe200030e0619 */
[----:B------:R-:W-:Y:S02]  /*6610*/  ISETP.GT.AND P6, PT, R98, 0x8, P0 ;  /* 0x000000086200780c */ /* 0x000fe400007c4270 */
[----:B------:R-:W-:Y:S01]  /*6620*/  IADD3 R30, P0, R6, R26, RZ ;  /* 0x0000001a061e7210 */ /* 0x000fe20007f1e0ff */
[----:B0-----:R-:W-:Y:S01]  /*6630*/  FMUL R33, R82, R12 ;  /* 0x0000000c52217220 */ /* 0x001fe20000400000 */
[----:B------:R0:W-:Y:S01]  /*6640*/  @P4 STG.E desc[UR18][R28.64], R35 ;  /* 0x000000231c004986 */ /* 0x0001e2000c101912 */
[----:B------:R-:W-:Y:S02]  /*6650*/  IADD3 R20, P2, R19, R24, RZ ;  /* 0x0000001813147210 */ /* 0x000fe40007f5e0ff */
[----:B------:R-:W-:Y:S01]  /*6660*/  IMAD.X R31, R4, 0x1, R27, P0 ;  /* 0x00000001041f7824 */ /* 0x000fe200000e061b */
[----:B------:R-:W-:-:S02]  /*6670*/  ISETP.GT.AND P0, PT, R5, 0x78, PT ;  /* 0x000000780500780c */ /* 0x000fc40003f04270 */
[C---:B-1----:R-:W-:Y:S01]  /*6680*/  IADD3 R22, P4, R19.reuse, R26, RZ ;  /* 0x0000001a13167210 */ /* 0x042fe20007f9e0ff */
[----:B------:R-:W-:Y:S01]  /*6690*/  IMAD.X R21, R18, 0x1, R25, P2 ;  /* 0x0000000112157824 */ /* 0x000fe200010e0619 */
[----:B------:R-:W-:Y:S01]  /*66a0*/  @P5 STG.E desc[UR18][R30.64], R81 ;  /* 0x000000511e005986 */ /* 0x000fe2000c101912 */
[-C--:B------:R-:W-:Y:S02]  /*66b0*/  IADD3 R24, P5, R6, R28.reuse, RZ ;  /* 0x0000001c06187210 */ /* 0x080fe40007fbe0ff */
[----:B------:R-:W-:Y:S01]  /*66c0*/  IMAD.X R23, R18, 0x1, R27, P4 ;  /* 0x0000000112177824 */ /* 0x000fe200020e061b */
[----:B0-----:R-:W-:Y:S01]  /*66d0*/  IADD3 R28, P4, R19, R28, RZ ;  /* 0x0000001c131c7210 */ /* 0x001fe20007f9e0ff */
[----:B------:R0:W-:Y:S01]  /*66e0*/  @P6 STG.E desc[UR18][R20.64], R33 ;  /* 0x0000002114006986 */ /* 0x0001e2000c101912 */
[----:B------:R-:W-:Y:S01]  /*66f0*/  ISETP.GT.AND P2, PT, R5, 0x79, PT ;  /* 0x000000790500780c */ /* 0x000fe20003f44270 */
[--C-:B------:R-:W-:Y:S01]  /*6700*/  IMAD.X R25, R4, 0x1, R29.reuse, P5 ;  /* 0x0000000104197824 */ /* 0x100fe200028e061d */
[----:B------:R-:W-:Y:S01]  /*6710*/  ISETP.GT.AND P1, PT, R98, 0x8, P1 ;  /* 0x000000086200780c */ /* 0x000fe20000f24270 */
[----:B------:R-:W-:Y:S01]  /*6720*/  IMAD.X R29, R18, 0x1, R29, P4 ;  /* 0x00000001121d7824 */ /* 0x000fe200020e061d */
[----:B------:R-:W-:-:S02]  /*6730*/  ISETP.GT.AND P6, PT, R98, RZ, P0 ;  /* 0x000000ff6200720c */ /* 0x000fc400007c4270 */
[----:B------:R-:W-:Y:S02]  /*6740*/  IADD3 R26, P5, R6, R30, RZ ;  /* 0x0000001e061a7210 */ /* 0x000fe40007fbe0ff */
[C---:B------:R-:W-:Y:S02]  /*6750*/  ISETP.GT.AND P4, PT, R98.reuse, RZ, P2 ;  /* 0x000000ff6200720c */ /* 0x040fe40001784270 */
[----:B------:R-:W-:Y:S01]  /*6760*/  ISETP.GT.AND P0, PT, R98, 0x8, P0 ;  /* 0x000000086200780c */ /* 0x000fe20000704270 */
[--C-:B------:R-:W-:Y:S01]  /*6770*/  IMAD.X R27, R4, 0x1, R31.reuse, P5 ;  /* 0x00000001041b7824 */ /* 0x100fe200028e061f */
[----:B------:R-:W-:Y:S01]  /*6780*/  ISETP.GT.AND P2, PT, R98, 0x8, P2 ;  /* 0x000000086200780c */ /* 0x000fe20001744270 */
[----:B0-----:R-:W-:Y:S01]  /*6790*/  FMUL R21, R86, R12 ;  /* 0x0000000c56157220 */ /* 0x001fe20000400000 */
[----:B------:R-:W-:Y:S01]  /*67a0*/  IADD3 R4, P5, R19, R30, RZ ;  /* 0x0000001e13047210 */ /* 0x000fe20007fbe0ff */
[----:B------:R-:W-:Y:S01]  /*67b0*/  FMUL R19, R84, R12 ;  /* 0x0000000c54137220 */ /* 0x000fe20000400000 */
[----:B------:R0:W-:Y:S03]  /*67c0*/  @P1 STG.E desc[UR18][R22.64], R83 ;  /* 0x0000005316001986 */ /* 0x0001e6000c101912 */
[----:B------:R-:W-:Y:S01]  /*67d0*/  IMAD.X R5, R18, 0x1, R31, P5 ;  /* 0x0000000112057824 */ /* 0x000fe200028e061f */
[----:B------:R0:W-:Y:S04]  /*67e0*/  @P6 STG.E desc[UR18][R24.64], R19 ;  /* 0x0000001318006986 */ /* 0x0001e8000c101912 */
[----:B------:R0:W-:Y:S04]  /*67f0*/  @P4 STG.E desc[UR18][R26.64], R85 ;  /* 0x000000551a004986 */ /* 0x0001e8000c101912 */
[----:B------:R0:W-:Y:S04]  /*6800*/  @P0 STG.E desc[UR18][R28.64], R21 ;  /* 0x000000151c000986 */ /* 0x0001e8000c101912 */
[----:B------:R0:W-:Y:S02]  /*6810*/  @P2 STG.E desc[UR18][R4.64], R87 ;  /* 0x0000005704002986 */ /* 0x0001e4000c101912 */
.L_x_150:
[----:B------:R-:W-:Y:S05]  /*6820*/  BSYNC B0 ;  /* 0x0000000000007941 */ /* 0x000fea0003800000 */
.L_x_26:
[C---:B------:R-:W-:Y:S01]  /*6830*/  LEA R2, P0, R8.reuse, R2, 0x1 ;  /* 0x0000000208027211 */ /* 0x040fe200078008ff */
[----:B------:R-:W-:Y:S01]  /*6840*/  ULDC.64 UR8, c[0x0][0x750] ;  /* 0x0001d40000087ab9 */ /* 0x000fe20000000a00 */
[----:B01----:R-:W-:Y:S01]  /*6850*/  IMAD.U32 R4, RZ, RZ, UR13 ;  /* 0x0000000dff047e24 */ /* 0x003fe2000f8e00ff */
[----:B------:R-:W-:Y:S01]  /*6860*/  PRMT R18, RZ, 0x7610, R18 ;  /* 0x00007610ff127816 */ /* 0x000fe20000000012 */
[----:B------:R-:W-:Y:S01]  /*6870*/  IMAD.MOV.U32 R6, RZ, RZ, -0x1 ;  /* 0xffffffffff067424 */ /* 0x000fe200078e00ff */
[----:B------:R-:W-:Y:S01]  /*6880*/  LEA.HI.X R3, R8, R3, R0, 0x1, P0 ;  /* 0x0000000308037211 */ /* 0x000fe200000f0c00 */
[----:B------:R0:W-:Y:S01]  /*6890*/  SYNCS.ARRIVE.TRANS64.A1T0 RZ, [R4+UR21], RZ ;  /* 0x000000ff04ff79a7 */ /* 0x0001e20008100015 */
[----:B------:R-:W-:Y:S01]  /*68a0*/  ISETP.GE.U32.AND P0, PT, R2, UR8, PT ;  /* 0x0000000802007c0c */ /* 0x000fe2000bf06070 */
[----:B------:R-:W-:-:S03]  /*68b0*/  IMAD.MOV.U32 R5, RZ, RZ, -0x1 ;  /* 0xffffffffff057424 */ /* 0x000fc600078e00ff */
[----:B------:R-:W-:Y:S01]  /*68c0*/  ISETP.GE.U32.AND.EX P0, PT, R3, UR9, PT, P0 ;  /* 0x0000000903007c0c */ /* 0x000fe2000bf06100 */
[----:B0-----:R-:W-:-:S12]  /*68d0*/  IMAD.MOV.U32 R4, RZ, RZ, -0x1 ;  /* 0xffffffffff047424 */ /* 0x001fd800078e00ff */
[----:B------:R-:W-:Y:S05]  /*68e0*/  @P0 BRA `(.L_x_151) ;  /* 0x0000000400600947 */ /* 0x000fea0003800000 */
[----:B------:R-:W0:Y:S01]  /*68f0*/  S2R R28, SR_CTAID.X ;  /* 0x00000000001c7919 */ /* 0x000e220000002500 */
[----:B------:R-:W1:Y:S01]  /*6900*/  LDC.64 R22, c[0x0][0x728] ;  /* 0x0001ca00ff167b82 */ /* 0x000e620000000a00 */
[----:B------:R-:W-:Y:S01]  /*6910*/  ULDC UR8, c[0x0][0x150] ;  /* 0x0000540000087ab9 */ /* 0x000fe20000000800 */
[----:B--2---:R-:W-:Y:S01]  /*6920*/  IMAD.MOV.U32 R20, RZ, RZ, R2 ;  /* 0x000000ffff147224 */ /* 0x004fe200078e0002 */
[----:B----4-:R-:W2:Y:S01]  /*6930*/  S2R R30, SR_CTAID.Y ;  /* 0x00000000001e7919 */ /* 0x010ea20000002600 */
[----:B------:R-:W-:-:S04]  /*6940*/  IMAD.MOV.U32 R21, RZ, RZ, R3 ;  /* 0x000000ffff157224 */ /* 0x000fc800078e0003 */
[----:B------:R-:W4:Y:S08]  /*6950*/  LDC R31, c[0x0][0x144] ;  /* 0x00005100ff1f7b82 */ /* 0x000f300000000800 */
[----:B------:R-:W2:Y:S08]  /*6960*/  LDC R6, c[0x0][0x730] ;  /* 0x0001cc00ff067b82 */ /* 0x000eb00000000800 */
[----:B------:R-:W2:Y:S01]  /*6970*/  LDC.64 R26, c[0x0][0x720] ;  /* 0x0001c800ff1a7b82 */ /* 0x000ea20000000a00 */
[----:B-1----:R-:W-:-:S04]  /*6980*/  ISETP.NE.U32.AND P0, PT, R22, RZ, PT ;  /* 0x000000ff1600720c */ /* 0x002fc80003f05070 */
[----:B------:R-:W-:Y:S02]  /*6990*/  ISETP.NE.AND.EX P0, PT, R23, RZ, PT, P0 ;  /* 0x000000ff1700720c */ /* 0x000fe40003f05300 */
[----:B0-----:R-:W-:-:S05]  /*69a0*/  I2FP.F32.U32 R4, R28 ;  /* 0x0000001c00047245 */ /* 0x001fca0000201000 */
[----:B------:R-:W-:-:S04]  /*69b0*/  FMUL R4, R4, UR8 ;  /* 0x0000000804047c20 */ /* 0x000fc80008400000 */
[----:B------:R0:W1:Y:S02]  /*69c0*/  F2I.U32.TRUNC.NTZ R29, R4 ;  /* 0x00000004001d7305 */ /* 0x000064000020f000 */
[----:B----4-:R-:W-:Y:S05]  /*69d0*/  @!P0 BRA `(.L_x_152) ;  /* 0x0000000000288947 */ /* 0x010fea0003800000 */
[----:B------:R-:W4:Y:S02]  /*69e0*/  LDC R5, c[0x0][0x734] ;  /* 0x0001cd00ff057b82 */ /* 0x000f240000000800 */
[----:B----4-:R-:W-:-:S05]  /*69f0*/  IADD3 R21, P0, R2, R5, RZ ;  /* 0x0000000502157210 */ /* 0x010fca0007f1e0ff */
[----:B------:R-:W-:-:S04]  /*6a00*/  IMAD.X R25, RZ, RZ, R3, P0 ;  /* 0x000000ffff197224 */ /* 0x000fc800000e0603 */
[----:B0-----:R-:W-:-:S04]  /*6a10*/  IMAD.WIDE.U32 R4, R25, R22, RZ ;  /* 0x0000001619047225 */ /* 0x001fc800078e00ff */
[----:B------:R-:W-:-:S04]  /*6a20*/  IMAD.WIDE.U32 R18, P0, R21, R23, R4 ;  /* 0x0000001715127225 */ /* 0x000fc80007800004 */
[----:B------:R-:W-:-:S04]  /*6a30*/  IMAD.WIDE.U32 R4, R21, R22, RZ ;  /* 0x0000001615047225 */ /* 0x000fc800078e00ff */
[----:B------:R-:W-:Y:S01]  /*6a40*/  IMAD.X R21, RZ, RZ, RZ, P0 ;  /* 0x000000ffff157224 */ /* 0x000fe200000e06ff */
[----:B------:R-:W-:Y:S01]  /*6a50*/  IADD3 RZ, P0, R5, R18, RZ ;  /* 0x0000001205ff7210 */ /* 0x000fe20007f1e0ff */
[----:B------:R-:W-:-:S04]  /*6a60*/  IMAD.MOV.U32 R20, RZ, RZ, R19 ;  /* 0x000000ffff147224 */ /* 0x000fc800078e0013 */
[----:B------:R-:W-:-:S08]  /*6a70*/  IMAD.WIDE.U32.X R20, R25, R23, R20, P0 ;  /* 0x0000001719147225 */ /* 0x000fd000000e0414 */
.L_x_152:
[-CC-:B--2---:R-:W-:Y:S01]  /*6a80*/  SHF.R.U64 R24, R20, R6.reuse, R21.reuse ;  /* 0x0000000614187219 */ /* 0x184fe20000001215 */
[----:B------:R-:W2:Y:S01]  /*6a90*/  LDC.64 R34, c[0x0][0x740] ;  /* 0x0001d000ff227b82 */ /* 0x000ea20000000a00 */
[----:B0-----:R-:W-:Y:S01]  /*6aa0*/  SHF.R.U32.HI R4, RZ, R6, R21 ;  /* 0x00000006ff047219 */ /* 0x001fe20000011615 */
[----:B-1----:R-:W-:Y:S01]  /*6ab0*/  IMAD.MOV R29, RZ, RZ, -R29 ;  /* 0x000000ffff1d7224 */ /* 0x002fe200078e0a1d */
[----:B------:R-:W-:Y:S01]  /*6ac0*/  IADD3 R19, P0, RZ, -R24, RZ ;  /* 0x80000018ff137210 */ /* 0x000fe20007f1e0ff */
[----:B------:R-:W-:Y:S01]  /*6ad0*/  ULDC UR8, c[0x0][0x154] ;  /* 0x0000550000087ab9 */ /* 0x000fe20000000800 */
[----:B------:R-:W-:Y:S02]  /*6ae0*/  IMAD.MOV.U32 R21, RZ, RZ, 0x1 ;  /* 0x00000001ff157424 */ /* 0x000fe400078e00ff */
[----:B------:R-:W-:Y:S01]  /*6af0*/  IMAD R29, R31, R29, R28 ;  /* 0x0000001d1f1d7224 */ /* 0x000fe200078e021c */
[----:B------:R-:W0:Y:S01]  /*6b00*/  LDC R18, c[0x0][0x718] ;  /* 0x0001c600ff127b82 */ /* 0x000e220000000800 */
[----:B------:R-:W-:-:S04]  /*6b10*/  IMAD.X R5, RZ, RZ, ~R4, P0 ;  /* 0x000000ffff057224 */ /* 0x000fc800000e0e04 */
[-C--:B------:R-:W-:Y:S02]  /*6b20*/  IMAD R6, R5, R26.reuse, RZ ;  /* 0x0000001a05067224 */ /* 0x080fe400078e02ff */
[C---:B------:R-:W-:Y:S01]  /*6b30*/  IMAD.WIDE.U32 R4, R19.reuse, R26, R2 ;  /* 0x0000001a13047225 */ /* 0x040fe200078e0002 */
[----:B------:R-:W1:Y:S03]  /*6b40*/  LDC R20, c[0x0][0x708] ;  /* 0x0001c200ff147b82 */ /* 0x000e660000000800 */
[----:B------:R-:W-:Y:S01]  /*6b50*/  IMAD R19, R19, R27, R6 ;  /* 0x0000001b13137224 */ /* 0x000fe200078e0206 */
[----:B------:R-:W-:-:S03]  /*6b60*/  I2FP.F32.U32 R6, R30 ;  /* 0x0000001e00067245 */ /* 0x000fc60000201000 */
[----:B------:R-:W-:Y:S01]  /*6b70*/  IMAD.IADD R5, R5, 0x1, R19 ;  /* 0x0000000105057824 */ /* 0x000fe200078e0213 */
[----:B------:R-:W4:Y:S01]  /*6b80*/  LDC R32, c[0x0][0x758] ;  /* 0x0001d600ff207b82 */ /* 0x000f220000000800 */
[----:B--2---:R-:W-:Y:S01]  /*6b90*/  ISETP.NE.U32.AND P0, PT, R34, RZ, PT ;  /* 0x000000ff2200720c */ /* 0x004fe20003f05070 */
[----:B------:R-:W-:-:S03]  /*6ba0*/  IMAD.MOV.U32 R19, RZ, RZ, -0x1 ;  /* 0xffffffffff137424 */ /* 0x000fc600078e00ff */
[----:B------:R-:W-:-:S03]  /*6bb0*/  ISETP.NE.AND.EX P0, PT, R35, RZ, PT, P0 ;  /* 0x000000ff2300720c */ /* 0x000fc60003f05300 */
[----:B------:R-:W2:Y:S01]  /*6bc0*/  LDC R27, c[0x0][0x148] ;  /* 0x00005200ff1b7b82 */ /* 0x000ea20000000800 */
[-CC-:B0-----:R-:W-:Y:S02]  /*6bd0*/  SHF.R.U64 R22, R4, R18.reuse, R5.reuse ;  /* 0x0000001204167219 */ /* 0x181fe40000001205 */
[----:B------:R-:W-:Y:S01]  /*6be0*/  SHF.R.U32.HI R5, RZ, R18, R5 ;  /* 0x00000012ff057219 */ /* 0x000fe20000011605 */
[----:B------:R-:W-:-:S04]  /*6bf0*/  FMUL R18, R6, UR8 ;  /* 0x0000000806127c20 */ /* 0x000fc80008400000 */
[----:B------:R-:W0:Y:S01]  /*6c00*/  LDC R28, c[0x0][0x700] ;  /* 0x0001c000ff1c7b82 */ /* 0x000e220000000800 */
[----:B------:R0:W0:Y:S01]  /*6c10*/  F2I.U32.TRUNC.NTZ R25, R18 ;  /* 0x0000001200197305 */ /* 0x000022000020f000 */
[-CC-:B-1----:R-:W-:Y:S02]  /*6c20*/  SHF.R.U64 R6, R22, R20.reuse, R5.reuse ;  /* 0x0000001416067219 */ /* 0x182fe40000001205 */
[----:B------:R-:W-:-:S04]  /*6c30*/  SHF.R.U32.HI R5, RZ, R20, R5 ;  /* 0x00000014ff057219 */ /* 0x000fc80000011605 */
[----:B------:R-:W1:Y:S01]  /*6c40*/  LDC R33, c[0x0][0x748] ;  /* 0x0001d200ff217b82 */ /* 0x000e620000000800 */
[-CC-:B----4-:R-:W-:Y:S02]  /*6c50*/  SHF.R.U64 R26, R6, R32.reuse, R5.reuse ;  /* 0x00000020061a7219 */ /* 0x190fe40000001205 */
[-C--:B------:R-:W-:Y:S02]  /*6c60*/  SHF.L.U32 R19, R19, R32.reuse, RZ ;  /* 0x0000002013137219 */ /* 0x080fe400000006ff */
[-C--:B------:R-:W-:Y:S01]  /*6c70*/  SHF.R.U32.HI R5, RZ, R32.reuse, R5 ;  /* 0x00000020ff057219 */ /* 0x080fe20000011605 */
[----:B------:R-:W-:Y:S01]  /*6c80*/  IMAD.MOV.U32 R4, RZ, RZ, R26 ;  /* 0x000000ffff047224 */ /* 0x000fe200078e001a */
[----:B------:R-:W-:Y:S01]  /*6c90*/  SHF.L.U32 R32, R21, R32, RZ ;  /* 0x0000002015207219 */ /* 0x000fe200000006ff */
[----:B------:R-:W4:Y:S01]  /*6ca0*/  LDC R36, c[0x0][0x738] ;  /* 0x0001ce00ff247b82 */ /* 0x000f220000000800 */
[----:B------:R-:W-:-:S07]  /*6cb0*/  LOP3.LUT R31, RZ, R19, RZ, 0x33, !PT ;  /* 0x00000013ff1f7212 */ /* 0x000fce00078e33ff */
[----:B------:R-:W0:Y:S01]  /*6cc0*/  LDC R37, c[0x0][0x710] ;  /* 0x0001c400ff257b82 */ /* 0x000e220000000800 */
[----:B------:R-:W-:Y:S05]  /*6cd0*/  @!P0 BRA `(.L_x_153) ;  /* 0x0000000000288947 */ /* 0x000fea0003800000 */
[----:B------:R-:W3:Y:S02]  /*6ce0*/  LDC R21, c[0x0][0x74c] ;  /* 0x0001d300ff157b82 */ /* 0x000ee40000000800 */
[----:B---3--:R-:W-:-:S05]  /*6cf0*/  IADD3 R21, P0, R26, R21, RZ ;  /* 0x000000151a157210 */ /* 0x008fca0007f1e0ff */
[----:B------:R-:W-:-:S04]  /*6d00*/  IMAD.X R23, RZ, RZ, R5, P0 ;  /* 0x000000ffff177224 */ /* 0x000fc800000e0605 */
[----:B------:R-:W-:-:S04]  /*6d10*/  IMAD.WIDE.U32 R4, R23, R34, RZ ;  /* 0x0000002217047225 */ /* 0x000fc800078e00ff */
[----:B0-----:R-:W-:-:S04]  /*6d20*/  IMAD.WIDE.U32 R18, P0, R21, R35, R4 ;  /* 0x0000002315127225 */ /* 0x001fc80007800004 */
[----:B------:R-:W-:-:S04]  /*6d30*/  IMAD.WIDE.U32 R4, R21, R34, RZ ;  /* 0x0000002215047225 */ /* 0x000fc800078e00ff */
[----:B------:R-:W-:Y:S01]  /*6d40*/  IMAD.X R21, RZ, RZ, RZ, P0 ;  /* 0x000000ffff157224 */ /* 0x000fe200000e06ff */
[----:B------:R-:W-:Y:S01]  /*6d50*/  IADD3 RZ, P0, R5, R18, RZ ;  /* 0x0000001205ff7210 */ /* 0x000fe20007f1e0ff */
[----:B------:R-:W-:-:S04]  /*6d60*/  IMAD.MOV.U32 R20, RZ, RZ, R19 ;  /* 0x000000ffff147224 */ /* 0x000fc800078e0013 */
[----:B------:R-:W-:-:S08]  /*6d70*/  IMAD.WIDE.U32.X R4, R23, R35, R20, P0 ;  /* 0x0000002317047225 */ /* 0x000fd000000e0414 */
.L_x_153:
[----:B-1----:R-:W-:Y:S01]  /*6d80*/  SHF.R.U64 R4, R4, R33, R5 ;  /* 0x0000002104047219 */ /* 0x002fe20000001205 */
[----:B0-----:R-:W-:Y:S01]  /*6d90*/  VIADD R21, R28, 0xffffffff ;  /* 0xffffffff1c157836 */ /* 0x001fe20000000000 */
[----:B------:R-:W-:Y:S01]  /*6da0*/  LOP3.LUT R19, R6, R31, RZ, 0xc0, !PT ;  /* 0x0000001f06137212 */ /* 0x000fe200078ec0ff */
[----:B------:R-:W-:Y:S02]  /*6db0*/  IMAD.MOV R25, RZ, RZ, -R25 ;  /* 0x000000ffff197224 */ /* 0x000fe400078e0a19 */
[----:B------:R-:W-:Y:S02]  /*6dc0*/  IMAD.MOV R5, RZ, RZ, -R4 ;  /* 0x000000ffff057224 */ /* 0x000fe400078e0a04 */
[----:B------:R-:W-:Y:S01]  /*6dd0*/  IMAD R6, R32, R4, R19 ;  /* 0x0000000420067224 */ /* 0x000fe200078e0213 */
[----:B------:R-:W-:Y:S01]  /*6de0*/  LOP3.LUT R19, R22, R21, RZ, 0xc0, !PT ;  /* 0x0000001516137212 */ /* 0x000fe200078ec0ff */
[----:B--2---:R-:W-:Y:S02]  /*6df0*/  @P3 IMAD R29, R27, R25, R30 ;  /* 0x000000191b1d3224 */ /* 0x004fe400078e021e */
[----:B----4-:R-:W-:-:S02]  /*6e00*/  IMAD R4, R5, R36, R26 ;  /* 0x0000002405047224 */ /* 0x010fc400078e021a */
[----:B------:R-:W-:Y:S02]  /*6e10*/  IMAD R6, R6, R37, R29 ;  /* 0x0000002506067224 */ /* 0x000fe400078e021d */
[----:B------:R-:W-:Y:S02]  /*6e20*/  IMAD R19, R4, R28, R19 ;  /* 0x0000001c04137224 */ /* 0x000fe400078e0213 */
[----:B------:R-:W-:Y:S02]  /*6e30*/  IMAD.MOV.U32 R18, RZ, RZ, 0x1 ;  /* 0x00000001ff127424 */ /* 0x000fe400078e00ff */
[----:B------:R-:W-:Y:S01]  /*6e40*/  IMAD.MOV.U32 R4, RZ, RZ, R24 ;  /* 0x000000ffff047224 */ /* 0x000fe200078e0018 */
[----:B------:R-:W-:Y:S02]  /*6e50*/  SEL R5, R19, R6, !P3 ;  /* 0x0000000613057207 */ /* 0x000fe40005800000 */
[----:B------:R-:W-:-:S07]  /*6e60*/  SEL R6, R6, R19, !P3 ;  /* 0x0000001306067207 */ /* 0x000fce0005800000 */
.L_x_151:
[----:B------:R-:W-:Y:S02]  /*6e70*/  LOP3.LUT P0, RZ, R18, 0xff, RZ, 0xc0, !PT ;  /* 0x000000ff12ff7812 */ /* 0x000fe4000780c0ff */
[----:B------:R-:W-:-:S11]  /*6e80*/  LOP3.LUT R96, R96, 0x1, RZ, 0x3c, !PT ;  /* 0x0000000160607812 */ /* 0x000fd600078e3cff */
[----:B------:R-:W-:Y:S05]  /*6e90*/  @P0 BRA `(.L_x_154) ;  /* 0xffffffa400d80947 */ /* 0x000fea000383ffff */
[----:B------:R-:W-:Y:S05]  /*6ea0*/  EXIT ;  /* 0x000000000000794d */ /* 0x000fea0003800000 */
.L_x_14:
[----:B------:R-:W-:-:S08]  /*6eb0*/  ISETP.NE.AND P0, PT, R20, RZ, PT ;  /* 0x000000ff1400720c */ /* 0x000fd00003f05270 */
[----:B-----5:R-:W0:-:S00]  /*6ec0*/  USETMAXREG.DEALLOC.CTAPOOL 0x28 ;  /* 0x00000028000079c8 */ /* 0x020e0000080e0500 */
[----:B------:R-:W-:Y:S05]  /*6ed0*/  @P0 EXIT ;  /* 0x000000000000094d */ /* 0x000fea0003800000 */
[----:B0-----:R-:W-:Y:S01]  /*6ee0*/  LOP3.LUT P0, RZ, R16, 0xff, RZ, 0xc0, !PT ;  /* 0x000000ff10ff7812 */ /* 0x001fe2000780c0ff */
[----:B------:R-:W-:Y:S02]  /*6ef0*/  IMAD.MOV.U32 R12, RZ, RZ, 0x1 ;  /* 0x00000001ff0c7424 */ /* 0x000fe400078e00ff */
[----:B------:R-:W-:-:S10]  /*6f00*/  IMAD.MOV.U32 R15, RZ, RZ, RZ ;  /* 0x000000ffff0f7224 */ /* 0x000fd400078e00ff */
[----:B------:R-:W-:Y:S05]  /*6f10*/  @!P0 BRA `(.L_x_155) ;  /* 0x0000000c00408947 */ /* 0x000fea0003800000 */
[----:B------:R-:W-:Y:S01]  /*6f20*/  LOP3.LUT P0, RZ, R10, 0x1f, RZ, 0xc0, !PT ;  /* 0x0000001f0aff7812 */ /* 0x000fe2000780c0ff */
[----:B------:R-:W-:Y:S01]  /*6f30*/  ULDC UR5, c[0x0][0x758] ;  /* 0x0001d60000057ab9 */ /* 0x000fe20000000800 */
[----:B------:R-:W-:Y:S01]  /*6f40*/  UMOV UR7, 0xffffffff ;  /* 0xffffffff00077882 */ /* 0x000fe20000000000 */
[----:B------:R-:W-:Y:S01]  /*6f50*/  BSSY B0, `(.L_x_155) ;  /* 0x00000cc000007945 */ /* 0x000fe20003800000 */
[----:B------:R-:W-:Y:S01]  /*6f60*/  USHF.L.U32 UR7, UR7, UR5, URZ ;  /* 0x0000000507077299 */ /* 0x000fe2000800063f */
[C---:B------:R-:W-:Y:S01]  /*6f70*/  ISETP.NE.AND P2, PT, R11.reuse, RZ, PT ;  /* 0x000000ff0b00720c */ /* 0x040fe20003f45270 */
[----:B------:R-:W-:Y:S01]  /*6f80*/  IMAD.MOV.U32 R14, RZ, RZ, 0x1 ;  /* 0x00000001ff0e7424 */ /* 0x000fe200078e00ff */
[----:B------:R-:W-:Y:S01]  /*6f90*/  ISETP.NE.OR P0, PT, R11, RZ, !P0 ;  /* 0x000000ff0b00720c */ /* 0x000fe20004705670 */
[----:B------:R-:W-:Y:S01]  /*6fa0*/  IMAD.MOV.U32 R12, RZ, RZ, 0x1 ;  /* 0x00000001ff0c7424 */ /* 0x000fe200078e00ff */
[----:B------:R-:W-:Y:S01]  /*6fb0*/  LOP3.LUT R13, R7, 0x2, RZ, 0xfc, !PT ;  /* 0x00000002070d7812 */ /* 0x000fe200078efcff */
[----:B------:R-:W-:Y:S01]  /*6fc0*/  IMAD.MOV.U32 R15, RZ, RZ, RZ ;  /* 0x000000ffff0f7224 */ /* 0x000fe200078e00ff */
[----:B------:R-:W-:Y:S01]  /*6fd0*/  ULDC UR4, c[0x0][0x700] ;  /* 0x0001c00000047ab9 */ /* 0x000fe20000000800 */
[----:B------:R-:W-:Y:S01]  /*6fe0*/  UMOV UR8, 0x1 ;  /* 0x0000000100087882 */ /* 0x000fe20000000000 */
[----:B------:R-:W-:-:S02]  /*6ff0*/  UIADD3 UR21, UR6, 0x1, URZ ;  /* 0x0000000106157890 */ /* 0x000fc4000fffe03f */
[----:B------:R-:W-:Y:S02]  /*7000*/  UIADD3 UR4, UR4, -0x1, URZ ;  /* 0xffffffff04047890 */ /* 0x000fe4000fffe03f */
[----:B------:R-:W-:Y:S02]  /*7010*/  USHF.L.U32 UR5, UR8, UR5, URZ ;  /* 0x0000000508057299 */ /* 0x000fe4000800063f */
[----:B------:R-:W-:Y:S01]  /*7020*/  ULOP3.LUT UR7, URZ, UR7, URZ, 0x33, !UPT ;  /* 0x000000073f077292 */ /* 0x000fe2000f8e333f */
[----:B------:R-:W-:-:S11]  /*7030*/  ULDC.64 UR32, c[0x0][0x198] ;  /* 0x0000660000207ab9 */ /* 0x000fd60000000a00 */
.L_x_167:
[----:B------:R-:W-:-:S03]  /*7040*/  UMOV UR8, 0xffffffff ;  /* 0xffffffff00087882 */ /* 0x000fc60000000000 */
[----:B------:R-:W-:Y:S05]  /*7050*/  BRA.DIV UR8, `(.L_x_156) ;  /* 0x0000001208f47947 */ /* 0x000fea000b800000 */
[----:B------:R-:W-:-:S13]  /*7060*/  ELECT P1, URZ, PT ;  /* 0x00000000003f782f */ /* 0x000fda0003820000 */
.L_x_187:
[----:B------:R-:W0:Y:S01]  /*7070*/  LDC R10, c[0x0][0x604] ;  /* 0x00018100ff0a7b82 */ /* 0x000e220000000800 */
[----:B------:R-:W-:Y:S01]  /*7080*/  BSSY B1, `(.L_x_157) ;  /* 0x0000045000017945 */ /* 0x000fe20003800000 */
[----:B0-----:R-:W-:-:S13]  /*7090*/  ISETP.LT.OR P1, PT, R10, 0x1, !P1 ;  /* 0x000000010a00780c */ /* 0x001fda0004f21670 */
[----:B------:R-:W-:Y:S05]  /*70a0*/  @P1 BRA `(.L_x_158) ;  /* 0x0000000400081947 */ /* 0x000fea0003800000 */
[----:B------:R-:W-:Y:S01]  /*70b0*/  IMAD.SHL.U32 R17, R5, 0x80, RZ ;  /* 0x0000008005117824 */ /* 0x000fe200078e00ff */
[----:B------:R-:W-:Y:S01]  /*70c0*/  CS2R R20, SRZ ;  /* 0x0000000000147805 */ /* 0x000fe2000001ff00 */
[----:B------:R-:W-:Y:S02]  /*70d0*/  IMAD.SHL.U32 R24, R6, 0x40, RZ ;  /* 0x0000004006187824 */ /* 0x000fe400078e00ff */
[----:B------:R-:W-:Y:S02]  /*70e0*/  IMAD.U32 R22, RZ, RZ, UR21 ;  /* 0x00000015ff167e24 */ /* 0x000fe4000f8e00ff */
[----:B------:R-:W-:Y:S02]  /*70f0*/  IMAD.MOV.U32 R5, RZ, RZ, R12 ;  /* 0x000000ffff057224 */ /* 0x000fe400078e000c */
[----:B------:R-:W-:Y:S02]  /*7100*/  IMAD.MOV.U32 R10, RZ, RZ, R15 ;  /* 0x000000ffff0a7224 */ /* 0x000fe400078e000f */
[----:B------:R-:W-:-:S07]  /*7110*/  IMAD.MOV.U32 R23, RZ, RZ, RZ ;  /* 0x000000ffff177224 */ /* 0x000fce00078e00ff */
.L_x_162:
[----:B------:R-:W0:Y:S01]  /*7120*/  S2R R16, SR_CgaCtaId ;  /* 0x0000000000107919 */ /* 0x000e220000008800 */
[----:B------:R-:W-:-:S04]  /*7130*/  MOV R11, 0x400 ;  /* 0x00000400000b7802 */ /* 0x000fc80000000f00 */
[----:B0-----:R-:W-:Y:S02]  /*7140*/  LEA R19, R16, R11, 0x18 ;  /* 0x0000000b10137211 */ /* 0x001fe400078ec0ff */
[----:B------:R-:W-:Y:S01]  /*7150*/  SHF.L.U32 R11, R5, 0x1f, RZ ;  /* 0x0000001f050b7819 */ /* 0x000fe200000006ff */
[----:B------:R-:W0:Y:S02]  /*7160*/  @!P2 LDC R16, c[0x0][0x640] ;  /* 0x00019000ff10ab82 */ /* 0x000e240000000800 */
[----:B------:R-:W-:-:S04]  /*7170*/  IMAD R18, R10, 0x8, R19 ;  /* 0x000000080a127824 */ /* 0x000fc800078e0213 */
[----:B------:R-:W1:Y:S02]  /*7180*/  SYNCS.PHASECHK.TRANS64.TRYWAIT P1, [R18+URZ+0x58], R11 ;  /* 0x0000580b120075a7 */ /* 0x000e64000802017f */
[----:B-1----:R-:W-:Y:S05]  /*7190*/  @!P1 BRA `(.L_x_159) ;  /* 0x0000001000c49947 */ /* 0x002fea0003800000 */
.L_x_188:
[----:B-1----:R-:W-:Y:S01]  /*71a0*/  PRMT R11, R13, 0x9910, RZ ;  /* 0x000099100d0b7816 */ /* 0x002fe200000000ff */
[----:B0-----:R0:W-:Y:S03]  /*71b0*/  @!P2 SYNCS.ARRIVE.TRANS64 RZ, [R18+URZ], R16 ;  /* 0x0000001012ffa9a7 */ /* 0x0011e6000800003f */
[----:B------:R-:W-:-:S13]  /*71c0*/  ISETP.NE.AND P1, PT, R11, 0x2, PT ;  /* 0x000000020b00780c */ /* 0x000fda0003f25270 */
[----:B0-----:R-:W-:Y:S05]  /*71d0*/  @P1 BRA `(.L_x_160) ;  /* 0x0000000000041947 */ /* 0x001fea0003800000 */
[----:B------:R-:W-:Y:S01]  /*71e0*/  BPT.TRAP 0x1 ;  /* 0x000000040000795c */ /* 0x000fe20000300000 */
.L_x_160:
[----:B------:R-:W-:Y:S05]  /*71f0*/  @P0 BRA `(.L_x_161) ;  /* 0x0000000000040947 */ /* 0x000fea0003800000 */
[----:B------:R-:W-:Y:S01]  /*7200*/  BPT.TRAP 0x1 ;  /* 0x000000040000795c */ /* 0x000fe20000300000 */
.L_x_161:
[--C-:B------:R-:W-:Y:S01]  /*7210*/  IMAD R11, R10, 0x1000, R19.reuse ;  /* 0x000010000a0b7824 */ /* 0x100fe200078e0213 */
[----:B------:R-:W-:Y:S01]  /*7220*/  R2UR UR25, R18 ;  /* 0x00000000121972ca */ /* 0x000fe200000e0000 */
[----:B------:R-:W-:Y:S01]  /*7230*/  VIADD R22, R22, 0xffffffff ;  /* 0xffffffff16167836 */ /* 0x000fe20000000000 */
[----:B------:R-:W-:Y:S01]  /*7240*/  R2UR UR28, R4 ;  /* 0x00000000041c72ca */ /* 0x000fe200000e0000 */
[----:B------:R-:W-:Y:S01]  /*7250*/  UIADD3 UR14, UP0, UR32, 0xf0, URZ ;  /* 0x000000f0200e7890 */ /* 0x000fe2000ff1e03f */
[----:B------:R-:W-:Y:S01]  /*7260*/  R2UR UR24, R11 ;  /* 0x000000000b1872ca */ /* 0x000fe200000e0000 */
[C-C-:B------:R-:W-:Y:S01]  /*7270*/  IMAD R11, R10.reuse, 0x200, R19.reuse ;  /* 0x000002000a0b7824 */ /* 0x140fe200078e0213 */
[----:B------:R-:W-:Y:S01]  /*7280*/  R2UR UR26, R21 ;  /* 0x00000000151a72ca */ /* 0x000fe200000e0000 */
[----:B------:R-:W-:Y:S01]  /*7290*/  IMAD R19, R10, 0x4000, R19 ;  /* 0x000040000a137824 */ /* 0x000fe200078e0213 */
[----:B------:R-:W-:Y:S01]  /*72a0*/  R2UR UR27, R24 ;  /* 0x00000000181b72ca */ /* 0x000fe200000e0000 */
[----:B------:R-:W-:Y:S01]  /*72b0*/  UIADD3 UR22, UP1, UR32, 0x1f0, URZ ;  /* 0x000001f020167890 */ /* 0x000fe2000ff3e03f */
[----:B------:R-:W-:Y:S01]  /*72c0*/  R2UR UR8, R11 ;  /* 0x000000000b0872ca */ /* 0x000fe200000e0000 */
[----:B------:R-:W-:Y:S01]  /*72d0*/  UIADD3 UR34, UP2, UR32, 0x2f0, URZ ;  /* 0x000002f020227890 */ /* 0x000fe2000ff5e03f */
[----:B------:R-:W-:Y:S01]  /*72e0*/  R2UR UR16, R19 ;  /* 0x00000000131072ca */ /* 0x000fe200000e0000 */
[----:B------:R-:W-:Y:S01]  /*72f0*/  UIADD3.X UR15, URZ, UR33, URZ, UP0, !UPT ;  /* 0x000000213f0f7290 */ /* 0x000fe200087fe43f */
[----:B------:R-:W-:Y:S01]  /*7300*/  R2UR UR11, R6 ;  /* 0x00000000060b72ca */ /* 0x000fe200000e0000 */
[----:B------:R-:W-:Y:S01]  /*7310*/  UIADD3.X UR23, URZ, UR33, URZ, UP1, !UPT ;  /* 0x000000213f177290 */ /* 0x000fe20008ffe43f */
[----:B------:R-:W-:Y:S01]  /*7320*/  R2UR UR12, R23 ;  /* 0x00000000170c72ca */ /* 0x000fe200000e0000 */
[----:B------:R-:W-:Y:S01]  /*7330*/  UIADD3 UR24, UR24, 0x180, URZ ;  /* 0x0000018018187890 */ /* 0x000fe2000fffe03f */
[----:B------:R-:W-:Y:S01]  /*7340*/  R2UR UR18, R20 ;  /* 0x00000000141272ca */ /* 0x000fe200000e0000 */
[----:B------:R-:W-:Y:S01]  /*7350*/  VIADD R10, R10, 0x1 ;  /* 0x000000010a0a7836 */ /* 0x000fe20000000000 */
[----:B------:R-:W-:Y:S01]  /*7360*/  R2UR UR19, R17 ;  /* 0x00000000111372ca */ /* 0x000fe200000e0000 */
[----:B------:R-:W-:Y:S01]  /*7370*/  UIADD3.X UR35, URZ, UR33, URZ, UP2, !UPT ;  /* 0x000000213f237290 */ /* 0x000fe200097fe43f */
[----:B------:R-:W-:Y:S01]  /*7380*/  ISETP.GT.AND P4, PT, R22, 0x1, PT ;  /* 0x000000011600780c */ /* 0x000fe20003f84270 */
[----:B------:R-:W-:Y:S01]  /*7390*/  UIADD3 UR8, UR8, 0x37180, URZ ;  /* 0x0003718008087890 */ /* 0x000fe2000fffe03f */
[C---:B------:R-:W-:Y:S01]  /*73a0*/  ISETP.NE.AND P1, PT, R10.reuse, 0xb, PT ;  /* 0x0000000b0a00780c */ /* 0x040fe20003f25270 */
[----:B------:R-:W-:Y:S01]  /*73b0*/  UIADD3 UR16, UR16, 0xb180, URZ ;  /* 0x0000b18010107890 */ /* 0x000fe2000fffe03f */
[----:B------:R-:W-:Y:S01]  /*73c0*/  VIADD R23, R23, 0x1 ;  /* 0x0000000117177836 */ /* 0x000fe20000000000 */
[----:B------:R-:W-:Y:S01]  /*73d0*/  UMOV UR30, 0x0 ;  /* 0x00000000001e7882 */ /* 0x000fe20000000000 */
[----:B------:R-:W-:Y:S01]  /*73e0*/  UMOV UR31, 0x10000000 ;  /* 0x10000000001f7882 */ /* 0x000fe20000000000 */
[----:B------:R-:W-:Y:S01]  /*73f0*/  UMOV UR10, URZ ;  /* 0x0000003f000a7c82 */ /* 0x000fe20008000000 */
[----:B------:R-:W-:Y:S01]  /*7400*/  UMOV UR9, UR25 ;  /* 0x0000001900097c82 */ /* 0x000fe20008000000 */
[----:B------:R-:W-:Y:S01]  /*7410*/  UMOV UR13, UR28 ;  /* 0x0000001c000d7c82 */ /* 0x000fe20008000000 */
[----:B------:R0:W-:Y:S01]  /*7420*/  UTMALDG.3D [UR24], [UR14], desc[UR30] ;  /* 0x00001e180e0075b4 */ /* 0x0001e20008011000 */
[----:B------:R-:W-:Y:S01]  /*7430*/  UMOV UR17, UR25 ;  /* 0x0000001900117c82 */ /* 0x000fe20008000000 */
[----:B------:R-:W-:Y:S01]  /*7440*/  UMOV UR20, UR28 ;  /* 0x0000001c00147c82 */ /* 0x000fe20008000000 */
[----:B------:R-:W-:Y:S01]  /*7450*/  SEL R16, RZ, 0x1, P1 ;  /* 0x00000001ff107807 */ /* 0x000fe20000800000 */
[----:B------:R-:W-:Y:S01]  /*7460*/  VIADD R21, R21, 0x20 ;  /* 0x0000002015157836 */ /* 0x000fe20000000000 */
[----:B------:R-:W-:Y:S01]  /*7470*/  SEL R10, R10, RZ, P1 ;  /* 0x000000ff0a0a7207 */ /* 0x000fe20000800000 */
[----:B------:R-:W-:Y:S01]  /*7480*/  VIADD R20, R20, 0x40 ;  /* 0x0000004014147836 */ /* 0x000fe20000000000 */
[----:B------:R-:W-:Y:S01]  /*7490*/  LOP3.LUT R5, R5, R16, RZ, 0x3c, !PT ;  /* 0x0000001005057212 */ /* 0x000fe200078e3cff */
[----:B------:R0:W-:Y:S01]  /*74a0*/  UTMALDG.4D [UR8], [UR22], desc[UR30] ;  /* 0x00001e08160075b4 */ /* 0x0001e20008019000 */
[----:B------:R0:W-:Y:S02]  /*74b0*/  UTMALDG.3D [UR16], [UR34], desc[UR30] ;  /* 0x00001e10220075b4 */ /* 0x0001e40008011000 */
[----:B0-----:R-:W-:Y:S05]  /*74c0*/  @P4 BRA `(.L_x_162) ;  /* 0xfffffffc00144947 */ /* 0x001fea000383ffff */
.L_x_158:
[----:B------:R-:W-:Y:S05]  /*74d0*/  BSYNC B1 ;  /* 0x0000000000017941 */ /* 0x000fea0003800000 */
.L_x_157:
[----:B------:R-:W-:Y:S01]  /*74e0*/  LOP3.LUT P5, RZ, R14, 0xff, RZ, 0xc0, !PT ;  /* 0x000000ff0eff7812 */ /* 0x000fe200078ac0ff */
[----:B------:R-:W-:Y:S01]  /*74f0*/  VIADD R6, R15, UR6 ;  /* 0x000000060f067c36 */ /* 0x000fe20008000000 */
[----:B------:R-:W-:Y:S01]  /*7500*/  ULDC.64 UR8, c[0x0][0x750] ;  /* 0x0001d40000087ab9 */ /* 0x000fe20000000a00 */
[----:B------:R-:W-:Y:S01]  /*7510*/  IMAD.U32 R11, RZ, RZ, UR6 ;  /* 0x00000006ff0b7e24 */ /* 0x000fe2000f8e00ff */
[----:B------:R-:W-:Y:S01]  /*7520*/  UISETP.GE.U32.AND UP0, UPT, UR6, 0xb, UPT ;  /* 0x0000000b0600788c */ /* 0x000fe2000bf06070 */
[----:B------:R-:W-:Y:S01]  /*7530*/  BSSY B1, `(.L_x_163) ;  /* 0x000006b000017945 */ /* 0x000fe20003800000 */
[----:B------:R-:W-:Y:S02]  /*7540*/  ISETP.GT.U32.AND P1, PT, R6, 0xa, PT ;  /* 0x0000000a0600780c */ /* 0x000fe40003f24070 */
[----:B------:R-:W-:Y:S02]  /*7550*/  PRMT R14, RZ, 0x7610, R14 ;  /* 0x00007610ff0e7816 */ /* 0x000fe4000000000e */
[----:B------:R-:W-:-:S02]  /*7560*/  ISETP.LT.U32.AND P1, PT, R11, 0xb, P1 ;  /* 0x0000000b0b00780c */ /* 0x000fc40000f21070 */
[----:B------:R-:W-:Y:S01]  /*7570*/  PLOP3.LUT P4, PT, PT, PT, UP0, 0x80, 0x0 ;  /* 0x000000000000781c */ /* 0x000fe20003f8f008 */
[----:B------:R-:W0:Y:S01]  /*7580*/  @P5 S2R R5, SR_CgaCtaId ;  /* 0x0000000000055919 */ /* 0x000e220000008800 */
[----:B------:R-:W-:-:S04]  /*7590*/  @P5 MOV R4, 0x400 ;  /* 0x0000040000045802 */ /* 0x000fc80000000f00 */
[----:B0-----:R-:W-:Y:S01]  /*75a0*/  @P5 LEA R10, R5, R4, 0x18 ;  /* 0x00000004050a5211 */ /* 0x001fe200078ec0ff */
[----:B------:R-:W-:-:S03]  /*75b0*/  IMAD.WIDE.U32 R4, R6, -0x45d1745d, RZ ;  /* 0xba2e8ba306047825 */ /* 0x000fc600078e00ff */
[----:B------:R0:W-:Y:S01]  /*75c0*/  @P5 SYNCS.ARRIVE.TRANS64.A1T0 RZ, [R10+URZ+0xe8], RZ ;  /* 0x0000e8ff0aff59a7 */ /* 0x0001e2000810003f */
[----:B------:R-:W-:Y:S01]  /*75d0*/  IADD3 R2, P5, R2, R8, RZ ;  /* 0x0000000802027210 */ /* 0x000fe20007fbe0ff */
[----:B------:R-:W-:Y:S01]  /*75e0*/  IMAD.MOV.U32 R4, RZ, RZ, -0x1 ;  /* 0xffffffffff047424 */ /* 0x000fe200078e00ff */
[----:B------:R-:W-:Y:S02]  /*75f0*/  SHF.R.U32.HI R11, RZ, 0x3, R5 ;  /* 0x00000003ff0b7819 */ /* 0x000fe40000011605 */
[----:B------:R-:W-:Y:S01]  /*7600*/  SEL R5, RZ, 0x1, !P1 ;  /* 0x00000001ff057807 */ /* 0x000fe20004800000 */
[----:B------:R-:W-:Y:S01]  /*7610*/  IMAD.X R3, R3, 0x1, R0, P5 ;  /* 0x0000000103037824 */ /* 0x000fe200028e0600 */
[----:B------:R-:W-:Y:S01]  /*7620*/  ISETP.GE.U32.AND P1, PT, R2, UR8, PT ;  /* 0x0000000802007c0c */ /* 0x000fe2000bf26070 */
[----:B------:R-:W-:Y:S01]  /*7630*/  IMAD R15, R11, -0xb, R6 ;  /* 0xfffffff50b0f7824 */ /* 0x000fe200078e0206 */
[----:B------:R-:W-:Y:S01]  /*7640*/  LOP3.LUT R12, R12, R5, RZ, 0x3c, !PT ;  /* 0x000000050c0c7212 */ /* 0x000fe200078e3cff */
[----:B------:R-:W-:Y:S01]  /*7650*/  IMAD.MOV.U32 R6, RZ, RZ, -0x1 ;  /* 0xffffffffff067424 */ /* 0x000fe200078e00ff */
[----:B------:R-:W-:Y:S01]  /*7660*/  ISETP.GE.U32.AND.EX P1, PT, R3, UR9, PT, P1 ;  /* 0x0000000903007c0c */ /* 0x000fe2000bf26110 */
[----:B------:R-:W-:Y:S01]  /*7670*/  IMAD.MOV.U32 R5, RZ, RZ, -0x1 ;  /* 0xffffffffff057424 */ /* 0x000fe200078e00ff */
[----:B------:R-:W-:-:S02]  /*7680*/  @P4 LOP3.LUT R12, R12, 0x1, R11, 0x78, !PT ;  /* 0x000000010c0c4812 */ /* 0x000fc400078e780b */
[----:B0-----:R-:W-:-:S09]  /*7690*/  PRMT R10, RZ, 0x7610, R10 ;  /* 0x00007610ff0a7816 */ /* 0x001fd2000000000a */
[----:B------:R-:W-:Y:S05]  /*76a0*/  @P1 BRA `(.L_x_164) ;  /* 0x00000004004c1947 */ /* 0x000fea0003800000 */
[----:B------:R-:W0:Y:S01]  /*76b0*/  S2R R17, SR_CTAID.X ;  /* 0x0000000000117919 */ /* 0x000e220000002500 */
[----:B------:R-:W-:Y:S01]  /*76c0*/  ULDC.64 UR8, c[0x0][0x728] ;  /* 0x0001ca0000087ab9 */ /* 0x000fe20000000a00 */
[----:B------:R-:W1:Y:S01]  /*76d0*/  LDC R18, c[0x0][0x144] ;  /* 0x00005100ff127b82 */ /* 0x000e620000000800 */
[----:B------:R-:W-:Y:S01]  /*76e0*/  ISETP.NE.U32.AND P1, PT, RZ, UR8, PT ;  /* 0x00000008ff007c0c */ /* 0x000fe2000bf25070 */
[----:B------:R-:W2:Y:S01]  /*76f0*/  S2R R6, SR_CTAID.Y ;  /* 0x0000000000067919 */ /* 0x000ea20000002600 */
[----:B------:R-:W-:Y:S01]  /*7700*/  ULDC UR10, c[0x0][0x150] ;  /* 0x00005400000a7ab9 */ /* 0x000fe20000000800 */
[----:B------:R-:W-:Y:S01]  /*7710*/  ULDC UR11, c[0x0][0x730] ;  /* 0x0001cc00000b7ab9 */ /* 0x000fe20000000800 */
[----:B------:R-:W-:Y:S01]  /*7720*/  ISETP.NE.AND.EX P1, PT, RZ, UR9, PT, P1 ;  /* 0x00000009ff007c0c */ /* 0x000fe2000bf25310 */
[----:B------:R-:W-:Y:S01]  /*7730*/  IMAD.MOV.U32 R4, RZ, RZ, R2 ;  /* 0x000000ffff047224 */ /* 0x000fe200078e0002 */
[----:B0-----:R-:W-:-:S05]  /*7740*/  I2FP.F32.U32 R5, R17 ;  /* 0x0000001100057245 */ /* 0x001fca0000201000 */
[----:B------:R-:W-:Y:S01]  /*7750*/  FMUL R20, R5, UR10 ;  /* 0x0000000a05147c20 */ /* 0x000fe20008400000 */
[----:B------:R-:W-:-:S05]  /*7760*/  IMAD.MOV.U32 R5, RZ, RZ, R3 ;  /* 0x000000ffff057224 */ /* 0x000fca00078e0003 */
[----:B--2---:R-:W-:Y:S05]  /*7770*/  @!P1 BRA `(.L_x_165) ;  /* 0x0000000000289947 */ /* 0x004fea0003800000 */
[----:B------:R-:W-:Y:S02]  /*7780*/  ULDC UR10, c[0x0][0x734] ;  /* 0x0001cd00000a7ab9 */ /* 0x000fe40000000800 */
[----:B------:R-:W-:-:S05]  /*7790*/  IADD3 R5, P1, R2, UR10, RZ ;  /* 0x0000000a02057c10 */ /* 0x000fca000ff3e0ff */
[----:B------:R-:W-:-:S04]  /*77a0*/  IMAD.X R19, RZ, RZ, R3, P1 ;  /* 0x000000ffff137224 */ /* 0x000fc800008e0603 */
[----:B------:R-:W-:-:S04]  /*77b0*/  IMAD.WIDE.U32 R10, R19, UR8, RZ ;  /* 0x00000008130a7c25 */ /* 0x000fc8000f8e00ff */
[----:B------:R-:W-:-:S04]  /*77c0*/  IMAD.WIDE.U32 R10, P1, R5, UR9, R10 ;  /* 0x00000009050a7c25 */ /* 0x000fc8000f82000a */
[----:B------:R-:W-:-:S04]  /*77d0*/  IMAD.WIDE.U32 R4, R5, UR8, RZ ;  /* 0x0000000805047c25 */ /* 0x000fc8000f8e00ff */
[----:B------:R-:W-:Y:S01]  /*77e0*/  IMAD.MOV.U32 R4, RZ, RZ, R11 ;  /* 0x000000ffff047224 */ /* 0x000fe200078e000b */
[----:B------:R-:W-:Y:S01]  /*77f0*/  IADD3 RZ, P4, R5, R10, RZ ;  /* 0x0000000a05ff7210 */ /* 0x000fe20007f9e0ff */
[----:B------:R-:W-:-:S04]  /*7800*/  IMAD.X R5, RZ, RZ, RZ, P1 ;  /* 0x000000ffff057224 */ /* 0x000fc800008e06ff */
[----:B------:R-:W-:-:S08]  /*7810*/  IMAD.WIDE.U32.X R4, R19, UR9, R4, P4 ;  /* 0x0000000913047c25 */ /* 0x000fd0000a0e0404 */
.L_x_165:
[--C-:B------:R-:W-:Y:S01]  /*7820*/  SHF.R.U64 R16, R4, UR11, R5.reuse ;  /* 0x0000000b04107c19 */ /* 0x100fe20008001205 */
[----:B------:R-:W0:Y:S01]  /*7830*/  F2I.U32.TRUNC.NTZ R20, R20 ;  /* 0x0000001400147305 */ /* 0x000e22000020f000 */
[----:B------:R-:W-:Y:S01]  /*7840*/  SHF.R.U32.HI R4, RZ, UR11, R5 ;  /* 0x0000000bff047c19 */ /* 0x000fe20008011605 */
[----:B------:R-:W-:Y:S01]  /*7850*/  ULDC.64 UR8, c[0x0][0x720] ;  /* 0x0001c80000087ab9 */ /* 0x000fe20000000a00 */
[----:B------:R-:W-:Y:S01]  /*7860*/  IADD3 R11, P1, RZ, -R16, RZ ;  /* 0x80000010ff0b7210 */ /* 0x000fe20007f3e0ff */
[----:B------:R-:W-:Y:S01]  /*7870*/  ULDC.64 UR10, c[0x0][0x740] ;  /* 0x0001d000000a7ab9 */ /* 0x000fe20000000a00 */
[----:B------:R-:W2:Y:S03]  /*7880*/  LDC R21, c[0x0][0x148] ;  /* 0x00005200ff157b82 */ /* 0x000ea60000000800 */
[----:B------:R-:W-:Y:S01]  /*7890*/  IMAD.X R4, RZ, RZ, ~R4, P1 ;  /* 0x000000ffff047224 */ /* 0x000fe200008e0e04 */
[----:B------:R-:W-:-:S03]  /*78a0*/  ISETP.NE.U32.AND P1, PT, RZ, UR10, PT ;  /* 0x0000000aff007c0c */ /* 0x000fc6000bf25070 */
[----:B------:R-:W-:Y:S01]  /*78b0*/  IMAD R10, R4, UR8, RZ ;  /* 0x00000008040a7c24 */ /* 0x000fe2000f8e02ff */
[----:B------:R-:W-:Y:S01]  /*78c0*/  ISETP.NE.AND.EX P1, PT, RZ, UR11, PT, P1 ;  /* 0x0000000bff007c0c */ /* 0x000fe2000bf25310 */
[----:B------:R-:W-:Y:S01]  /*78d0*/  IMAD.WIDE.U32 R4, R11, UR8, R2 ;  /* 0x000000080b047c25 */ /* 0x000fe2000f8e0002 */
[----:B------:R-:W-:-:S03]  /*78e0*/  ULDC UR8, c[0x0][0x718] ;  /* 0x0001c60000087ab9 */ /* 0x000fc60000000800 */
[----:B------:R-:W-:Y:S01]  /*78f0*/  IMAD R11, R11, UR9, R10 ;  /* 0x000000090b0b7c24 */ /* 0x000fe2000f8e020a */
[----:B------:R-:W-:Y:S01]  /*7900*/  ULDC UR9, c[0x0][0x154] ;  /* 0x0000550000097ab9 */ /* 0x000fe20000000800 */
[----:B0-----:R-:W-:Y:S02]  /*7910*/  IMAD.MOV R10, RZ, RZ, -R20 ;  /* 0x000000ffff0a7224 */ /* 0x001fe400078e0a14 */
[----:B------:R-:W-:Y:S02]  /*7920*/  IMAD.IADD R5, R5, 0x1, R11 ;  /* 0x0000000105057824 */ /* 0x000fe400078e020b */
[----:B-1----:R-:W-:Y:S01]  /*7930*/  IMAD R17, R18, R10, R17 ;  /* 0x0000000a12117224 */ /* 0x002fe200078e0211 */
[----:B------:R-:W-:Y:S02]  /*7940*/  I2FP.F32.U32 R10, R6 ;  /* 0x00000006000a7245 */ /* 0x000fe40000201000 */
[--C-:B------:R-:W-:Y:S02]  /*7950*/  SHF.R.U64 R18, R4, UR8, R5.reuse ;  /* 0x0000000804127c19 */ /* 0x100fe40008001205 */
[----:B------:R-:W-:Y:S01]  /*7960*/  SHF.R.U32.HI R5, RZ, UR8, R5 ;  /* 0x00000008ff057c19 */ /* 0x000fe20008011605 */
[----:B------:R-:W-:Y:S01]  /*7970*/  FMUL R10, R10, UR9 ;  /* 0x000000090a0a7c20 */ /* 0x000fe20008400000 */
[----:B------:R-:W-:-:S02]  /*7980*/  ULDC UR8, c[0x0][0x708] ;  /* 0x0001c20000087ab9 */ /* 0x000fc40000000800 */
[--C-:B------:R-:W-:Y:S01]  /*7990*/  SHF.R.U64 R20, R18, UR8, R5.reuse ;  /* 0x0000000812147c19 */ /* 0x100fe20008001205 */
[----:B------:R0:W1:Y:S01]  /*79a0*/  F2I.U32.TRUNC.NTZ R22, R10 ;  /* 0x0000000a00167305 */ /* 0x000062000020f000 */
[----:B------:R-:W-:Y:S01]  /*79b0*/  SHF.R.U32.HI R5, RZ, UR8, R5 ;  /* 0x00000008ff057c19 */ /* 0x000fe20008011605 */
[----:B------:R-:W-:-:S03]  /*79c0*/  ULDC UR8, c[0x0][0x758] ;  /* 0x0001d60000087ab9 */ /* 0x000fc60000000800 */
[--C-:B------:R-:W-:Y:S02]  /*79d0*/  SHF.R.U64 R19, R20, UR8, R5.reuse ;  /* 0x0000000814137c19 */ /* 0x100fe40008001205 */
[----:B------:R-:W-:-:S03]  /*79e0*/  SHF.R.U32.HI R23, RZ, UR8, R5 ;  /* 0x00000008ff177c19 */ /* 0x000fc60008011605 */
[----:B------:R-:W-:Y:S02]  /*79f0*/  IMAD.MOV.U32 R4, RZ, RZ, R19 ;  /* 0x000000ffff047224 */ /* 0x000fe400078e0013 */
[----:B------:R-:W-:Y:S01]  /*7a00*/  IMAD.MOV.U32 R5, RZ, RZ, R23 ;  /* 0x000000ffff057224 */ /* 0x000fe200078e0017 */
[----:B0-----:R-:W-:Y:S06]  /*7a10*/  @!P1 BRA `(.L_x_166) ;  /* 0x0000000000289947 */ /* 0x001fec0003800000 */
        /* <DEDUP_REMOVED lines=10> */
.L_x_166:
[----:B------:R-:W-:Y:S01]  /*7ac0*/  ULDC UR8, c[0x0][0x748] ;  /* 0x0001d20000087ab9 */ /* 0x000fe20000000800 */
[----:B-1----:R-:W-:Y:S01]  /*7ad0*/  IMAD.MOV R22, RZ, RZ, -R22 ;  /* 0x000000ffff167224 */ /* 0x002fe200078e0a16 */
[----:B------:R-:W-:Y:S01]  /*7ae0*/  SHF.R.U64 R5, R4, UR8, R5 ;  /* 0x0000000804057c19 */ /* 0x000fe20008001205 */
[----:B------:R-:W-:Y:S01]  /*7af0*/  ULDC UR8, c[0x0][0x738] ;  /* 0x0001ce0000087ab9 */ /* 0x000fe20000000800 */
[----:B------:R-:W-:Y:S01]  /*7b00*/  LOP3.LUT R4, R20, UR7, RZ, 0xc0, !PT ;  /* 0x0000000714047c12 */ /* 0x000fe2000f8ec0ff */
[----:B--2---:R-:W-:Y:S01]  /*7b10*/  @P3 IMAD R17, R21, R22, R6 ;  /* 0x0000001615113224 */ /* 0x004fe200078e0206 */
[----:B------:R-:W-:Y:S01]  /*7b20*/  LOP3.LUT R18, R18, UR4, RZ, 0xc0, !PT ;  /* 0x0000000412127c12 */ /* 0x000fe2000f8ec0ff */
[----:B------:R-:W-:Y:S01]  /*7b30*/  IMAD.MOV R6, RZ, RZ, -R5 ;  /* 0x000000ffff067224 */ /* 0x000fe200078e0a05 */
[----:B------:R-:W-:Y:S01]  /*7b40*/  ULDC UR9, c[0x0][0x710] ;  /* 0x0001c40000097ab9 */ /* 0x000fe20000000800 */
[----:B------:R-:W-:Y:S02]  /*7b50*/  IMAD R4, R5, UR5, R4 ;  /* 0x0000000505047c24 */ /* 0x000fe4000f8e0204 */
[----:B------:R-:W-:Y:S01]  /*7b60*/  IMAD R19, R6, UR8, R19 ;  /* 0x0000000806137c24 */ /* 0x000fe2000f8e0213 */
[----:B------:R-:W-:Y:S01]  /*7b70*/  ULDC UR8, c[0x0][0x700] ;  /* 0x0001c00000087ab9 */ /* 0x000fe20000000800 */
[----:B------:R-:W-:-:S02]  /*7b80*/  IMAD R17, R4, UR9, R17 ;  /* 0x0000000904117c24 */ /* 0x000fc4000f8e0211 */
[----:B------:R-:W-:Y:S02]  /*7b90*/  IMAD R6, R19, UR8, R18 ;  /* 0x0000000813067c24 */ /* 0x000fe4000f8e0212 */
[----:B------:R-:W-:Y:S02]  /*7ba0*/  IMAD.MOV.U32 R10, RZ, RZ, 0x1 ;  /* 0x00000001ff0a7424 */ /* 0x000fe400078e00ff */
[----:B------:R-:W-:Y:S01]  /*7bb0*/  IMAD.MOV.U32 R4, RZ, RZ, R16 ;  /* 0x000000ffff047224 */ /* 0x000fe200078e0010 */
[----:B------:R-:W-:Y:S02]  /*7bc0*/  SEL R5, R6, R17, !P3 ;  /* 0x0000001106057207 */ /* 0x000fe40005800000 */
[----:B------:R-:W-:-:S07]  /*7bd0*/  SEL R6, R17, R6, !P3 ;  /* 0x0000000611067207 */ /* 0x000fce0005800000 */
.L_x_164:
[----:B------:R-:W-:Y:S05]  /*7be0*/  BSYNC B1 ;  /* 0x0000000000017941 */ /* 0x000fea0003800000 */
.L_x_163:
[----:B------:R-:W-:-:S13]  /*7bf0*/  LOP3.LUT P1, RZ, R10, 0xff, RZ, 0xc0, !PT ;  /* 0x000000ff0aff7812 */ /* 0x000fda000782c0ff */
[----:B------:R-:W-:Y:S05]  /*7c00*/  @P1 BRA `(.L_x_167) ;  /* 0xfffffff4000c1947 */ /* 0x000fea000383ffff */
[----:B------:R-:W-:Y:S05]  /*7c10*/  BSYNC B0 ;  /* 0x0000000000007941 */ /* 0x000fea0003800000 */
.L_x_155:
[----:B------:R-:W-:-:S03]  /*7c20*/  UMOV UR8, 0xffffffff ;  /* 0xffffffff00087882 */ /* 0x000fc60000000000 */
[----:B------:R-:W-:Y:S05]  /*7c30*/  BRA.DIV UR8, `(.L_x_168) ;  /* 0x0000000a08307947 */ /* 0x000fea000b800000 */
[----:B------:R-:W-:-:S13]  /*7c40*/  ELECT P0, URZ, PT ;  /* 0x00000000003f782f */ /* 0x000fda0003800000 */
.L_x_191:
[----:B------:R-:W-:Y:S04]  /*7c50*/  BSSY B0, `(.L_x_169) ;  /* 0x000006a000007945 */ /* 0x000fe80003800000 */
[----:B------:R-:W-:Y:S05]  /*7c60*/  @!P0 BRA `(.L_x_170) ;  /* 0x0000000400a08947 */ /* 0x000fea0003800000 */
[----:B------:R-:W-:-:S04]  /*7c70*/  LOP3.LUT R7, R7, 0x2, RZ, 0xfc, !PT ;  /* 0x0000000207077812 */ /* 0x000fc800078efcff */
[----:B------:R-:W-:-:S13]  /*7c80*/  ISETP.NE.AND P0, PT, R7, 0x3, PT ;  /* 0x000000030700780c */ /* 0x000fda0003f05270 */
[----:B------:R-:W-:Y:S05]  /*7c90*/  @!P0 BRA `(.L_x_171) ;  /* 0x0000000000048947 */ /* 0x000fea0003800000 */
[----:B------:R-:W-:Y:S01]  /*7ca0*/  BPT.TRAP 0x1 ;  /* 0x000000040000795c */ /* 0x000fe20000300000 */
.L_x_171:
[----:B------:R-:W0:Y:S01]  /*7cb0*/  S2R R3, SR_CgaCtaId ;  /* 0x0000000000037919 */ /* 0x000e220000008800 */
[----:B------:R-:W-:Y:S02]  /*7cc0*/  MOV R0, 0x400 ;  /* 0x0000040000007802 */ /* 0x000fe40000000f00 */
[----:B------:R-:W-:Y:S02]  /*7cd0*/  SHF.L.U32 R2, R12, 0x1f, RZ ;  /* 0x0000001f0c027819 */ /* 0x000fe400000006ff */
[----:B0-----:R-:W-:-:S05]  /*7ce0*/  LEA R0, R3, R0, 0x18 ;  /* 0x0000000003007211 */ /* 0x001fca00078ec0ff */
[----:B------:R-:W-:-:S04]  /*7cf0*/  VIADD R0, R0, 0x58 ;  /* 0x0000005800007836 */ /* 0x000fc80000000000 */
[C---:B------:R-:W-:Y:S02]  /*7d00*/  IMAD R5, R15.reuse, 0x8, R0 ;  /* 0x000000080f057824 */ /* 0x040fe400078e0200 */
[----:B------:R-:W-:Y:S02]  /*7d10*/  VIADD R15, R15, 0x1 ;  /* 0x000000010f0f7836 */ /* 0x000fe40000000000 */
[----:B------:R-:W0:Y:S03]  /*7d20*/  SYNCS.PHASECHK.TRANS64.TRYWAIT P0, [R5+URZ], R2 ;  /* 0x00000002050075a7 */ /* 0x000e26000800017f */
[----:B------:R-:W-:-:S04]  /*7d30*/  ISETP.NE.AND P1, PT, R15, 0xb, PT ;  /* 0x0000000b0f00780c */ /* 0x000fc80003f25270 */
[----:B------:R-:W-:Y:S02]  /*7d40*/  SEL R3, RZ, 0x1, P1 ;  /* 0x00000001ff037807 */ /* 0x000fe40000800000 */
[----:B------:R-:W-:Y:S02]  /*7d50*/  SEL R15, R15, RZ, P1 ;  /* 0x000000ff0f0f7207 */ /* 0x000fe40000800000 */
[----:B------:R-:W-:-:S03]  /*7d60*/  LOP3.LUT R12, R12, R3, RZ, 0x3c, !PT ;  /* 0x000000030c0c7212 */ /* 0x000fc600078e3cff */
[----:B------:R-:W-:Y:S01]  /*7d70*/  IMAD R7, R15, 0x8, R0 ;  /* 0x000000080f077824 */ /* 0x000fe200078e0200 */
[----:B------:R-:W-:Y:S01]  /*7d80*/  SHF.L.U32 R4, R12, 0x1f, RZ ;  /* 0x0000001f0c047819 */ /* 0x000fe200000006ff */
[----:B0-----:R-:W-:Y:S06]  /*7d90*/  @!P0 BRA `(.L_x_172) ;  /* 0x0000000400fc8947 */ /* 0x001fec0003800000 */
.L_x_192:
[----:B------:R-:W1:Y:S01]  /*7da0*/  SYNCS.PHASECHK.TRANS64.TRYWAIT P0, [R7+URZ], R4 ;  /* 0x00000004070075a7 */ /* 0x000e62000800017f */
[----:B0-----:R-:W-:-:S05]  /*7db0*/  VIADD R2, R15, 0x1 ;  /* 0x000000010f027836 */ /* 0x001fca0000000000 */
[----:B------:R-:W-:-:S04]  /*7dc0*/  ISETP.NE.AND P1, PT, R2, 0xb, PT ;  /* 0x0000000b0200780c */ /* 0x000fc80003f25270 */
[----:B------:R-:W-:Y:S02]  /*7dd0*/  SEL R3, RZ, 0x1, P1 ;  /* 0x00000001ff037807 */ /* 0x000fe40000800000 */
[----:B------:R-:W-:Y:S02]  /*7de0*/  SEL R9, R2, RZ, P1 ;  /* 0x000000ff02097207 */ /* 0x000fe40000800000 */
[----:B------:R-:W-:-:S03]  /*7df0*/  LOP3.LUT R12, R12, R3, RZ, 0x3c, !PT ;  /* 0x000000030c0c7212 */ /* 0x000fc600078e3cff */
[----:B------:R-:W-:Y:S01]  /*7e00*/  IMAD R6, R9, 0x8, R0 ;  /* 0x0000000809067824 */ /* 0x000fe200078e0200 */
[----:B------:R-:W-:Y:S01]  /*7e10*/  SHF.L.U32 R5, R12, 0x1f, RZ ;  /* 0x0000001f0c057819 */ /* 0x000fe200000006ff */
[----:B-1----:R-:W-:Y:S06]  /*7e20*/  @!P0 BRA `(.L_x_173) ;  /* 0x0000000400ec8947 */ /* 0x002fec0003800000 */
.L_x_193:
[----:B------:R-:W1:Y:S01]  /*7e30*/  SYNCS.PHASECHK.TRANS64.TRYWAIT P0, [R6+URZ], R5 ;  /* 0x00000005060075a7 */ /* 0x000e62000800017f */
[----:B------:R-:W-:-:S05]  /*7e40*/  VIADD R2, R9, 0x1 ;  /* 0x0000000109027836 */ /* 0x000fca0000000000 */
[----:B------:R-:W-:-:S04]  /*7e50*/  ISETP.NE.AND P1, PT, R2, 0xb, PT ;  /* 0x0000000b0200780c */ /* 0x000fc80003f25270 */
[----:B------:R-:W-:Y:S02]  /*7e60*/  SEL R3, RZ, 0x1, P1 ;  /* 0x00000001ff037807 */ /* 0x000fe40000800000 */
[----:B0-----:R-:W-:Y:S02]  /*7e70*/  SEL R7, R2, RZ, P1 ;  /* 0x000000ff02077207 */ /* 0x001fe40000800000 */
[----:B------:R-:W-:-:S03]  /*7e80*/  LOP3.LUT R12, R12, R3, RZ, 0x3c, !PT ;  /* 0x000000030c0c7212 */ /* 0x000fc600078e3cff */
[----:B------:R-:W-:Y:S01]  /*7e90*/  IMAD R9, R7, 0x8, R0 ;  /* 0x0000000807097824 */ /* 0x000fe200078e0200 */
[----:B------:R-:W-:Y:S01]  /*7ea0*/  SHF.L.U32 R4, R12, 0x1f, RZ ;  /* 0x0000001f0c047819 */ /* 0x000fe200000006ff */
[----:B-1----:R-:W-:Y:S06]  /*7eb0*/  @!P0 BRA `(.L_x_174) ;  /* 0x0000000400dc8947 */ /* 0x002fec0003800000 */
.L_x_194:
[----:B------:R-:W1:Y:S01]  /*7ec0*/  SYNCS.PHASECHK.TRANS64.TRYWAIT P0, [R9+URZ], R4 ;  /* 0x00000004090075a7 */ /* 0x000e62000800017f */
[----:B------:R-:W-:-:S05]  /*7ed0*/  VIADD R2, R7, 0x1 ;  /* 0x0000000107027836 */ /* 0x000fca0000000000 */
[----:B------:R-:W-:-:S04]  /*7ee0*/  ISETP.NE.AND P1, PT, R2, 0xb, PT ;  /* 0x0000000b0200780c */ /* 0x000fc80003f25270 */
[----:B------:R-:W-:Y:S02]  /*7ef0*/  SEL R3, RZ, 0x1, P1 ;  /* 0x00000001ff037807 */ /* 0x000fe40000800000 */
[----:B------:R-:W-:Y:S02]  /*7f00*/  SEL R7, R2, RZ, P1 ;  /* 0x000000ff02077207 */ /* 0x000fe40000800000 */
[----:B------:R-:W-:-:S03]  /*7f10*/  LOP3.LUT R12, R12, R3, RZ, 0x3c, !PT ;  /* 0x000000030c0c7212 */ /* 0x000fc600078e3cff */
[----:B0-----:R-:W-:Y:S01]  /*7f20*/  IMAD R6, R7, 0x8, R0 ;  /* 0x0000000807067824 */ /* 0x001fe200078e0200 */
[----:B------:R-:W-:Y:S01]  /*7f30*/  SHF.L.U32 R5, R12, 0x1f, RZ ;  /* 0x0000001f0c057819 */ /* 0x000fe200000006ff */
[----:B-1----:R-:W-:Y:S06]  /*7f40*/  @!P0 BRA `(.L_x_175) ;  /* 0x0000000400cc8947 */ /* 0x002fec0003800000 */
.L_x_195:
        /* <DEDUP_REMOVED lines=9> */
.L_x_196:
        /* <DEDUP_REMOVED lines=9> */
.L_x_197:
        /* <DEDUP_REMOVED lines=9> */
.L_x_198:
[----:B------:R-:W1:Y:S01]  /*8100*/  SYNCS.PHASECHK.TRANS64.TRYWAIT P0, [R9+URZ], R4 ;  /* 0x00000004090075a7 */ /* 0x000e62000800017f */
[----:B------:R-:W-:-:S05]  /*8110*/  VIADD R2, R7, 0x1 ;  /* 0x0000000107027836 */ /* 0x000fca0000000000 */
[----:B------:R-:W-:-:S04]  /*8120*/  ISETP.NE.AND P1, PT, R2, 0xb, PT ;  /* 0x0000000b0200780c */ /* 0x000fc80003f25270 */
[----:B------:R-:W-:Y:S02]  /*8130*/  SEL R3, RZ, 0x1, P1 ;  /* 0x00000001ff037807 */ /* 0x000fe40000800000 */
[----:B------:R-:W-:Y:S02]  /*8140*/  SEL R7, R2, RZ, P1 ;  /* 0x000000ff02077207 */ /* 0x000fe40000800000 */
[----:B------:R-:W-:-:S03]  /*8150*/  LOP3.LUT R12, R12, R3, RZ, 0x3c, !PT ;  /* 0x000000030c0c7212 */ /* 0x000fc600078e3cff */
[----:B------:R-:W-:Y:S01]  /*8160*/  IMAD R8, R7, 0x8, R0 ;  /* 0x0000000807087824 */ /* 0x000fe200078e0200 */
[----:B0-----:R-:W-:Y:S01]  /*8170*/  SHF.L.U32 R5, R12, 0x1f, RZ ;  /* 0x0000001f0c057819 */ /* 0x001fe200000006ff */
[----:B-1----:R-:W-:Y:S06]  /*8180*/  @!P0 BRA `(.L_x_179) ;  /* 0x00000004008c8947 */ /* 0x002fec0003800000 */
.L_x_199:
[----:B------:R-:W1:Y:S01]  /*8190*/  SYNCS.PHASECHK.TRANS64.TRYWAIT P0, [R8+URZ], R5 ;  /* 0x00000005080075a7 */ /* 0x000e62000800017f */
[----:B------:R-:W-:-:S05]  /*81a0*/  VIADD R2, R7, 0x1 ;  /* 0x0000000107027836 */ /* 0x000fca0000000000 */
[----:B------:R-:W-:-:S04]  /*81b0*/  ISETP.NE.AND P1, PT, R2, 0xb, PT ;  /* 0x0000000b0200780c */ /* 0x000fc80003f25270 */
[----:B------:R-:W-:Y:S02]  /*81c0*/  SEL R3, RZ, 0x1, P1 ;  /* 0x00000001ff037807 */ /* 0x000fe40000800000 */
[----:B------:R-:W-:Y:S02]  /*81d0*/  SEL R7, R2, RZ, P1 ;  /* 0x000000ff02077207 */ /* 0x000fe40000800000 */
[----:B0-----:R-:W-:-:S03]  /*81e0*/  LOP3.LUT R9, R12, R3, RZ, 0x3c, !PT ;  /* 0x000000030c097212 */ /* 0x001fc600078e3cff */
[----:B------:R-:W-:Y:S01]  /*81f0*/  IMAD R11, R7, 0x8, R0 ;  /* 0x00000008070b7824 */ /* 0x000fe200078e0200 */
[----:B------:R-:W-:Y:S01]  /*8200*/  SHF.L.U32 R6, R9, 0x1f, RZ ;  /* 0x0000001f09067819 */ /* 0x000fe200000006ff */
[----:B-1----:R-:W-:Y:S06]  /*8210*/  @!P0 BRA `(.L_x_180) ;  /* 0x00000004007c8947 */ /* 0x002fec0003800000 */
.L_x_200:
[----:B------:R-:W1:Y:S01]  /*8220*/  SYNCS.PHASECHK.TRANS64.TRYWAIT P0, [R11+URZ], R6 ;  /* 0x000000060b0075a7 */ /* 0x000e62000800017f */
[----:B------:R-:W-:-:S05]  /*8230*/  VIADD R2, R7, 0x1 ;  /* 0x0000000107027836 */ /* 0x000fca0000000000 */
[----:B------:R-:W-:-:S04]  /*8240*/  ISETP.NE.AND P1, PT, R2, 0xb, PT ;  /* 0x0000000b0200780c */ /* 0x000fc80003f25270 */
[----:B------:R-:W-:Y:S02]  /*8250*/  SEL R4, RZ, 0x1, P1 ;  /* 0x00000001ff047807 */ /* 0x000fe40000800000 */
[----:B------:R-:W-:Y:S02]  /*8260*/  SEL R3, R2, RZ, P1 ;  /* 0x000000ff02037207 */ /* 0x000fe40000800000 */
[----:B------:R-:W-:Y:S01]  /*8270*/  LOP3.LUT R4, R9, R4, RZ, 0x3c, !PT ;  /* 0x0000000409047212 */ /* 0x000fe200078e3cff */
[----:B-1----:R-:W-:Y:S06]  /*8280*/  @!P0 BRA `(.L_x_181) ;  /* 0x0000000400748947 */ /* 0x002fec0003800000 */
.L_x_201:
[----:B------:R-:W-:Y:S01]  /*8290*/  IMAD R3, R3, 0x8, R0 ;  /* 0x0000000803037824 */ /* 0x000fe200078e0200 */
[----:B------:R-:W-:-:S07]  /*82a0*/  SHF.L.U32 R0, R4, 0x1f, RZ ;  /* 0x0000001f04007819 */ /* 0x000fce00000006ff */
.L_x_182:
[----:B--2---:R2:W3:Y:S02]  /*82b0*/  SYNCS.PHASECHK.TRANS64.TRYWAIT P0, [R3+URZ], R0 ;  /* 0x00000000030075a7 */ /* 0x0044e4000800017f */
[----:B---3--:R-:W-:Y:S05]  /*82c0*/  @!P0 NANOSLEEP.SYNCS 0x989680 ;  /* 0x009896800000895d */ /* 0x008fea0003900000 */
[----:B------:R-:W3:Y:S02]  /*82d0*/  @!P0 SYNCS.PHASECHK.TRANS64 P0, [R3+URZ], R0 ;  /* 0x00000000030085a7 */ /* 0x000ee4000800007f */
[----:B---3--:R-:W-:Y:S05]  /*82e0*/  @!P0 BRA `(.L_x_182) ;  /* 0xfffffffc00f08947 */ /* 0x008fea000383ffff */
.L_x_170:
[----:B------:R-:W-:Y:S05]  /*82f0*/  BSYNC B0 ;  /* 0x0000000000007941 */ /* 0x000fea0003800000 */
.L_x_169:
[----:B------:R-:W-:Y:S05]  /*8300*/  EXIT ;  /* 0x000000000000794d */ /* 0x000fea0003800000 */
.L_x_16:
[----:B0-----:R-:W-:-:S04]  /*8310*/  IMAD.U32 R19, RZ, RZ, UR12 ;  /* 0x0000000cff137e24 */ /* 0x001fc8000f8e00ff */
[----:B------:R0:W1:Y:S03]  /*8320*/  SYNCS.PHASECHK.TRANS64.TRYWAIT P0, [R19+URZ+-0x8], R18 ;  /* 0xfffff812130075a7 */ /* 0x000066000800017f */
[----:B-1----:R-:W-:Y:S05]  /*8330*/  @!P0 NANOSLEEP.SYNCS 0x989680 ;  /* 0x009896800000895d */ /* 0x002fea0003900000 */
[----:B------:R-:W1:Y:S02]  /*8340*/  @!P0 SYNCS.PHASECHK.TRANS64 P0, [R19+URZ+-0x8], R18 ;  /* 0xfffff812130085a7 */ /* 0x000e64000800007f */
[----:B-1----:R-:W-:Y:S05]  /*8350*/  @!P0 BRA `(.L_x_16) ;  /* 0xfffffffc00ec8947 */ /* 0x002fea000383ffff */
[----:B------:R-:W-:Y:S05]  /*8360*/  BRA `(.L_x_183) ;  /* 0xffffff9000b87947 */ /* 0x000fea000383ffff */
.L_x_21:
[----:B-1----:R-:W-:-:S04]  /*8370*/  IMAD.U32 R21, RZ, RZ, UR8 ;  /* 0x00000008ff157e24 */ /* 0x002fc8000f8e00ff */
[----:B------:R1:W2:Y:S03]  /*8380*/  SYNCS.PHASECHK.TRANS64.TRYWAIT P0, [R21+URZ], R20 ;  /* 0x00000014150075a7 */ /* 0x0002a6000800017f */
[----:B--2---:R-:W-:Y:S05]  /*8390*/  @!P0 NANOSLEEP.SYNCS 0x989680 ;  /* 0x009896800000895d */ /* 0x004fea0003900000 */
[----:B------:R-:W2:Y:S02]  /*83a0*/  @!P0 SYNCS.PHASECHK.TRANS64 P0, [R21+URZ], R20 ;  /* 0x00000014150085a7 */ /* 0x000ea4000800007f */
[----:B--2---:R-:W-:Y:S05]  /*83b0*/  @!P0 BRA `(.L_x_21) ;  /* 0xfffffffc00ec8947 */ /* 0x004fea000383ffff */
[----:B------:R-:W-:Y:S05]  /*83c0*/  BRA `(.L_x_20) ;  /* 0xffffff94006c7947 */ /* 0x000fea000383ffff */
.L_x_25:
[----:B0-----:R-:W-:-:S04]  /*83d0*/  IMAD.U32 R19, RZ, RZ, UR12 ;  /* 0x0000000cff137e24 */ /* 0x001fc8000f8e00ff */
[----:B------:R0:W2:Y:S03]  /*83e0*/  SYNCS.PHASECHK.TRANS64.TRYWAIT P0, [R19+URZ+0x8], R18 ;  /* 0x00000812130075a7 */ /* 0x0000a6000800017f */
[----:B--2---:R-:W-:Y:S05]  /*83f0*/  @!P0 NANOSLEEP.SYNCS 0x989680 ;  /* 0x009896800000895d */ /* 0x004fea0003900000 */
[----:B------:R-:W2:Y:S02]  /*8400*/  @!P0 SYNCS.PHASECHK.TRANS64 P0, [R19+URZ+0x8], R18 ;  /* 0x00000812130085a7 */ /* 0x000ea4000800007f */
[----:B--2---:R-:W-:Y:S05]  /*8410*/  @!P0 BRA `(.L_x_25) ;  /* 0xfffffffc00ec8947 */ /* 0x004fea000383ffff */
[----:B------:R-:W-:Y:S05]  /*8420*/  BRA `(.L_x_184) ;  /* 0xffffff9800247947 */ /* 0x000fea000383ffff */
.L_x_156:
[----:B------:R-:W-:Y:S01]  /*8430*/  BSSY B1, `(.L_x_185) ;  /* 0x0000006000017945 */ /* 0x000fe20003800000 */
[----:B------:R-:W-:-:S07]  /*8440*/  IMAD.MOV.U32 R10, RZ, RZ, -0x1 ;  /* 0xffffffffff0a7424 */ /* 0x000fce00078e00ff */
[----:B------:R-:W-:Y:S05]  /*8450*/  WARPSYNC.COLLECTIVE R10, `(.L_x_186) ;  /* 0x000000000a0c7348 */ /* 0x000fea0003c00000 */
[----:B------:R-:W-:Y:S02]  /*8460*/  ELECT P1, UR62, PT ;  /* 0x00000000003e782f */ /* 0x000fe40003820000 */
[----:B------:R-:W-:Y:S01]  /*8470*/  MOV R10, UR62 ;  /* 0x0000003e000a7c02 */ /* 0x000fe20008000f00 */
[----:B------:R-:W-:Y:S10]  /*8480*/  ENDCOLLECTIVE ;  /* 0x000000000000791b */ /* 0x000ff40003800000 */
.L_x_186:
[----:B------:R-:W-:Y:S05]  /*8490*/  BSYNC B1 ;  /* 0x0000000000017941 */ /* 0x000fea0003800000 */
.L_x_185:
[----:B------:R-:W-:Y:S05]  /*84a0*/  BRA `(.L_x_187) ;  /* 0xffffffe800f07947 */ /* 0x000fea000383ffff */
.L_x_159:
[----:B-1----:R1:W2:Y:S02]  /*84b0*/  SYNCS.PHASECHK.TRANS64.TRYWAIT P1, [R18+URZ+0x58], R11 ;  /* 0x0000580b120075a7 */ /* 0x0022a4000802017f */
[----:B--2---:R-:W-:Y:S05]  /*84c0*/  @!P1 NANOSLEEP.SYNCS 0x989680 ;  /* 0x009896800000995d */ /* 0x004fea0003900000 */
[----:B------:R-:W2:Y:S02]  /*84d0*/  @!P1 SYNCS.PHASECHK.TRANS64 P1, [R18+URZ+0x58], R11 ;  /* 0x0000580b120095a7 */ /* 0x000ea4000802007f */
[----:B--2---:R-:W-:Y:S05]  /*84e0*/  @!P1 BRA `(.L_x_159) ;  /* 0xfffffffc00f09947 */ /* 0x004fea000383ffff */
[----:B------:R-:W-:Y:S05]  /*84f0*/  BRA `(.L_x_188) ;  /* 0xffffffec00287947 */ /* 0x000fea000383ffff */
.L_x_168:
[----:B------:R-:W-:Y:S01]  /*8500*/  BSSY B0, `(.L_x_189) ;  /* 0x0000006000007945 */ /* 0x000fe20003800000 */
[----:B------:R-:W-:-:S07]  /*8510*/  IMAD.MOV.U32 R10, RZ, RZ, -0x1 ;  /* 0xffffffffff0a7424 */ /* 0x000fce00078e00ff */
[----:B------:R-:W-:Y:S05]  /*8520*/  WARPSYNC.COLLECTIVE R10, `(.L_x_190) ;  /* 0x000000000a0c7348 */ /* 0x000fea0003c00000 */
[----:B------:R-:W-:Y:S02]  /*8530*/  ELECT P1, UR62, PT ;  /* 0x00000000003e782f */ /* 0x000fe40003820000 */
[----:B------:R-:W-:Y:S01]  /*8540*/  MOV R10, UR62 ;  /* 0x0000003e000a7c02 */ /* 0x000fe20008000f00 */
[----:B------:R-:W-:Y:S10]  /*8550*/  ENDCOLLECTIVE ;  /* 0x000000000000791b */ /* 0x000ff40003800000 */
.L_x_190:
[----:B------:R-:W-:Y:S05]  /*8560*/  BSYNC B0 ;  /* 0x0000000000007941 */ /* 0x000fea0003800000 */
.L_x_189:
[----:B------:R-:W-:Y:S01]  /*8570*/  PLOP3.LUT P0, PT, P1, PT, PT, 0x80, 0x0 ;  /* 0x000000000000781c */ /* 0x000fe20000f0f070 */
[----:B------:R-:W-:-:S12]  /*8580*/  BRA `(.L_x_191) ;  /* 0xfffffff400b07947 */ /* 0x000fd8000383ffff */
.L_x_172:
[----:B0-----:R0:W1:Y:S02]  /*8590*/  SYNCS.PHASECHK.TRANS64.TRYWAIT P0, [R5+URZ], R2 ;  /* 0x00000002050075a7 */ /* 0x001064000800017f */
[----:B-1----:R-:W-:Y:S05]  /*85a0*/  @!P0 NANOSLEEP.SYNCS 0x989680 ;  /* 0x009896800000895d */ /* 0x002fea0003900000 */
[----:B------:R-:W1:Y:S02]  /*85b0*/  @!P0 SYNCS.PHASECHK.TRANS64 P0, [R5+URZ], R2 ;  /* 0x00000002050085a7 */ /* 0x000e64000800007f */
[----:B-1----:R-:W-:Y:S05]  /*85c0*/  @!P0 BRA `(.L_x_172) ;  /* 0xfffffffc00f08947 */ /* 0x002fea000383ffff */
[----:B------:R-:W-:Y:S05]  /*85d0*/  BRA `(.L_x_192) ;  /* 0xfffffff400f07947 */ /* 0x000fea000383ffff */
.L_x_173:
[----:B0-----:R0:W1:Y:S02]  /*85e0*/  SYNCS.PHASECHK.TRANS64.TRYWAIT P0, [R7+URZ], R4 ;  /* 0x00000004070075a7 */ /* 0x001064000800017f */
[----:B-1----:R-:W-:Y:S05]  /*85f0*/  @!P0 NANOSLEEP.SYNCS 0x989680 ;  /* 0x009896800000895d */ /* 0x002fea0003900000 */
[----:B------:R-:W1:Y:S02]  /*8600*/  @!P0 SYNCS.PHASECHK.TRANS64 P0, [R7+URZ], R4 ;  /* 0x00000004070085a7 */ /* 0x000e64000800007f */
[----:B-1----:R-:W-:Y:S05]  /*8610*/  @!P0 BRA `(.L_x_173) ;  /* 0xfffffffc00f08947 */ /* 0x002fea000383ffff */
[----:B------:R-:W-:Y:S05]  /*8620*/  BRA `(.L_x_193) ;  /* 0xfffffff800007947 */ /* 0x000fea000383ffff */
.L_x_174:
[----:B0-----:R0:W1:Y:S02]  /*8630*/  SYNCS.PHASECHK.TRANS64.TRYWAIT P0, [R6+URZ], R5 ;  /* 0x00000005060075a7 */ /* 0x001064000800017f */
[----:B-1----:R-:W-:Y:S05]  /*8640*/  @!P0 NANOSLEEP.SYNCS 0x989680 ;  /* 0x009896800000895d */ /* 0x002fea0003900000 */
[----:B------:R-:W1:Y:S02]  /*8650*/  @!P0 SYNCS.PHASECHK.TRANS64 P0, [R6+URZ], R5 ;  /* 0x00000005060085a7 */ /* 0x000e64000800007f */
[----:B-1----:R-:W-:Y:S05]  /*8660*/  @!P0 BRA `(.L_x_174) ;  /* 0xfffffffc00f08947 */ /* 0x002fea000383ffff */
[----:B------:R-:W-:Y:S05]  /*8670*/  BRA `(.L_x_194) ;  /* 0xfffffff800107947 */ /* 0x000fea000383ffff */
.L_x_175:
[----:B0-----:R0:W1:Y:S02]  /*8680*/  SYNCS.PHASECHK.TRANS64.TRYWAIT P0, [R9+URZ], R4 ;  /* 0x00000004090075a7 */ /* 0x001064000800017f */
[----:B-1----:R-:W-:Y:S05]  /*8690*/  @!P0 NANOSLEEP.SYNCS 0x989680 ;  /* 0x009896800000895d */ /* 0x002fea0003900000 */
[----:B------:R-:W1:Y:S02]  /*86a0*/  @!P0 SYNCS.PHASECHK.TRANS64 P0, [R9+URZ], R4 ;  /* 0x00000004090085a7 */ /* 0x000e64000800007f */
[----:B-1----:R-:W-:Y:S05]  /*86b0*/  @!P0 BRA `(.L_x_175) ;  /* 0xfffffffc00f08947 */ /* 0x002fea000383ffff */
[----:B------:R-:W-:Y:S05]  /*86c0*/  BRA `(.L_x_195) ;  /* 0xfffffff800207947 */ /* 0x000fea000383ffff */
.L_x_176:
[----:B0-----:R0:W1:Y:S02]  /*86d0*/  SYNCS.PHASECHK.TRANS64.TRYWAIT P0, [R6+URZ], R5 ;  /* 0x00000005060075a7 */ /* 0x001064000800017f */
[----:B-1----:R-:W-:Y:S05]  /*86e0*/  @!P0 NANOSLEEP.SYNCS 0x989680 ;  /* 0x009896800000895d */ /* 0x002fea0003900000 */
[----:B------:R-:W1:Y:S02]  /*86f0*/  @!P0 SYNCS.PHASECHK.TRANS64 P0, [R6+URZ], R5 ;  /* 0x00000005060085a7 */ /* 0x000e64000800007f */
[----:B-1----:R-:W-:Y:S05]  /*8700*/  @!P0 BRA `(.L_x_176) ;  /* 0xfffffffc00f08947 */ /* 0x002fea000383ffff */
[----:B------:R-:W-:Y:S05]  /*8710*/  BRA `(.L_x_196) ;  /* 0xfffffff800307947 */ /* 0x000fea000383ffff */
.L_x_177:
[----:B0-----:R0:W1:Y:S02]  /*8720*/  SYNCS.PHASECHK.TRANS64.TRYWAIT P0, [R9+URZ], R4 ;  /* 0x00000004090075a7 */ /* 0x001064000800017f */
[----:B-1----:R-:W-:Y:S05]  /*8730*/  @!P0 NANOSLEEP.SYNCS 0x989680 ;  /* 0x009896800000895d */ /* 0x002fea0003900000 */
[----:B------:R-:W1:Y:S02]  /*8740*/  @!P0 SYNCS.PHASECHK.TRANS64 P0, [R9+URZ], R4 ;  /* 0x00000004090085a7 */ /* 0x000e64000800007f */
[----:B-1----:R-:W-:Y:S05]  /*8750*/  @!P0 BRA `(.L_x_177) ;  /* 0xfffffffc00f08947 */ /* 0x002fea000383ffff */
[----:B------:R-:W-:Y:S05]  /*8760*/  BRA `(.L_x_197) ;  /* 0xfffffff800407947 */ /* 0x000fea000383ffff */
.L_x_178:
[----:B0-----:R0:W1:Y:S02]  /*8770*/  SYNCS.PHASECHK.TRANS64.TRYWAIT P0, [R6+URZ], R5 ;  /* 0x00000005060075a7 */ /* 0x001064000800017f */
[----:B-1----:R-:W-:Y:S05]  /*8780*/  @!P0 NANOSLEEP.SYNCS 0x989680 ;  /* 0x009896800000895d */ /* 0x002fea0003900000 */
[----:B------:R-:W1:Y:S02]  /*8790*/  @!P0 SYNCS.PHASECHK.TRANS64 P0, [R6+URZ], R5 ;  /* 0x00000005060085a7 */ /* 0x000e64000800007f */
[----:B-1----:R-:W-:Y:S05]  /*87a0*/  @!P0 BRA `(.L_x_178) ;  /* 0xfffffffc00f08947 */ /* 0x002fea000383ffff */
[----:B------:R-:W-:Y:S05]  /*87b0*/  BRA `(.L_x_198) ;  /* 0xfffffff800507947 */ /* 0x000fea000383ffff */
.L_x_179:
[----:B0-----:R0:W1:Y:S02]  /*87c0*/  SYNCS.PHASECHK.TRANS64.TRYWAIT P0, [R9+URZ], R4 ;  /* 0x00000004090075a7 */ /* 0x001064000800017f */
[----:B-1----:R-:W-:Y:S05]  /*87d0*/  @!P0 NANOSLEEP.SYNCS 0x989680 ;  /* 0x009896800000895d */ /* 0x002fea0003900000 */
[----:B------:R-:W1:Y:S02]  /*87e0*/  @!P0 SYNCS.PHASECHK.TRANS64 P0, [R9+URZ], R4 ;  /* 0x00000004090085a7 */ /* 0x000e64000800007f */
[----:B-1----:R-:W-:Y:S05]  /*87f0*/  @!P0 BRA `(.L_x_179) ;  /* 0xfffffffc00f08947 */ /* 0x002fea000383ffff */
[----:B------:R-:W-:Y:S05]  /*8800*/  BRA `(.L_x_199) ;  /* 0xfffffff800607947 */ /* 0x000fea000383ffff */
.L_x_180:
[----:B0-----:R0:W1:Y:S02]  /*8810*/  SYNCS.PHASECHK.TRANS64.TRYWAIT P0, [R8+URZ], R5 ;  /* 0x00000005080075a7 */ /* 0x001064000800017f */
[----:B-1----:R-:W-:Y:S05]  /*8820*/  @!P0 NANOSLEEP.SYNCS 0x989680 ;  /* 0x009896800000895d */ /* 0x002fea0003900000 */
[----:B------:R-:W1:Y:S02]  /*8830*/  @!P0 SYNCS.PHASECHK.TRANS64 P0, [R8+URZ], R5 ;  /* 0x00000005080085a7 */ /* 0x000e64000800007f */
[----:B-1----:R-:W-:Y:S05]  /*8840*/  @!P0 BRA `(.L_x_180) ;  /* 0xfffffffc00f08947 */ /* 0x002fea000383ffff */
[----:B------:R-:W-:Y:S05]  /*8850*/  BRA `(.L_x_200) ;  /* 0xfffffff800707947 */ /* 0x000fea000383ffff */
.L_x_181:
[----:B-1----:R1:W2:Y:S02]  /*8860*/  SYNCS.PHASECHK.TRANS64.TRYWAIT P0, [R11+URZ], R6 ;  /* 0x000000060b0075a7 */ /* 0x0022a4000800017f */
[----:B--2---:R-:W-:Y:S05]  /*8870*/  @!P0 NANOSLEEP.SYNCS 0x989680 ;  /* 0x009896800000895d */ /* 0x004fea0003900000 */
[----:B------:R-:W2:Y:S02]  /*8880*/  @!P0 SYNCS.PHASECHK.TRANS64 P0, [R11+URZ], R6 ;  /* 0x000000060b0085a7 */ /* 0x000ea4000800007f */
[----:B--2---:R-:W-:Y:S05]  /*8890*/  @!P0 BRA `(.L_x_181) ;  /* 0xfffffffc00f08947 */ /* 0x004fea000383ffff */
[----:B------:R-:W-:Y:S05]  /*88a0*/  BRA `(.L_x_201) ;  /* 0xfffffff800787947 */ /* 0x000fea000383ffff */
.L_x_202:
[----:B------:R-:W-:-:S00]  /*88b0*/  BRA `(.L_x_202) ;  /* 0xfffffffc00fc7947 */ /* 0x000fc0000383ffff */
[----:B------:R-:W-:-:S00]  /*88c0*/  NOP ;  /* 0x0000000000007918 */ /* 0x000fc00000000000 */
        /* <DEDUP_REMOVED lines=11> */
.L_x_203:


//--------------------- .nv.shared._ZN7cutlass13device_kernelINS_4gemm6kernel13GemmUniversalIN4cute5tupleIJiiiiEEENS1_10collective13CollectiveMmaINS1_40MainloopSm90TmaGmmaWarpSpecializedSparseILi11ENS5_IJNS4_1CILi1EEESB_SB_EEENS1_32KernelTmaWarpSpecializedPingpongEEENS5_IJNSA_ILi64EEENSA_ILi128EEESF_EEENS_6half_tENS5_IJNS4_6LayoutINS5_IJiNS5_IJNSA_ILi2EEEiEEEiEEENS5_IJlNS5_IJSB_SK_EEElEEEEENSJ_INS5_IJNS5_IJNS5_IJNSA_ILi8EEESK_NSA_ILi4EEEEEEiEEENS5_IJNS5_IJNSA_ILi16EEESK_SK_EEEiEEEiEEENS5_IJNS5_IJNS5_IJSF_SU_NSA_ILi1024EEEEEENSA_ILi4096EEEEEENS5_IJNS5_IJSB_NSA_ILi512EEENSA_ILi32EEEEEElEEElEEEEEEEESI_NS5_IJlSB_lEEENS4_8TiledMMAINS4_8MMA_AtomIJNS4_4SM904GMMA6SPARSE27GMMA_64x128x32_F32F16F16_SSILNS1D_5MajorE0ELS1G_0ELNS1D_7ScaleInE1ELS1H_1ELNS1D_9SparseSelE0EEEEEENSJ_ISC_NS5_IJNSA_ILi0EEES1L_S1L_EEEEENS5_IJNS4_10UnderscoreES1O_S1O_EEEEENS4_13SM90_TMA_LOADENS4_14ComposedLayoutINS4_7SwizzleILi2ELi4ELi3EEENS4_25smem_sparse_ptr_flag_bitsILi2ELi16EEENSJ_INS5_IJNS5_IJSB_SQ_EEENS5_IJSK_S13_EEEEEENS5_IJNS5_IJS1L_SF_EEESN_EEEEEEEvNS4_8identityES1R_NS1S_INS1T_ILi3ELi4ELi3EEENS4_18smem_ptr_flag_bitsILi16EEENSJ_INS5_IJSQ_SF_EEENS5_IJSF_SB_EEEEEEEvS24_EENS_8epilogue10collective6detail29Sm90TmaWarpSpecializedAdapterINS2E_15DefaultEpilogueIfNS5_IJSB_llEEES2I_NS2D_6thread17LinearCombinationIfLi1EffLNS2J_9ScaleType4KindE0ELNS_15FloatRoundStyleE2EfEENS1_15EpilogueDefaultEEEEEvvEEEEvNT_6ParamsE --------------------------
	.section	.nv.shared._ZN7cutlass13device_kernelINS_4gemm6kernel13GemmUniversalIN4cute5tupleIJiiiiEEENS1_10collective13CollectiveMmaINS1_40MainloopSm90TmaGmmaWarpSpecializedSparseILi11ENS5_IJNS4_1CILi1EEESB_SB_EEENS1_32KernelTmaWarpSpecializedPingpongEEENS5_IJNSA_ILi64EEENSA_ILi128EEESF_EEENS_6half_tENS5_IJNS4_6LayoutINS5_IJiNS5_IJNSA_ILi2EEEiEEEiEEENS5_IJlNS5_IJSB_SK_EEElEEEEENSJ_INS5_IJNS5_IJNS5_IJNSA_ILi8EEESK_NSA_ILi4EEEEEEiEEENS5_IJNS5_IJNSA_ILi16EEESK_SK_EEEiEEEiEEENS5_IJNS5_IJNS5_IJSF_SU_NSA_ILi1024EEEEEENSA_ILi4096EEEEEENS5_IJNS5_IJSB_NSA_ILi512EEENSA_ILi32EEEEEElEEElEEEEEEEESI_NS5_IJlSB_lEEENS4_8TiledMMAINS4_8MMA_AtomIJNS4_4SM904GMMA6SPARSE27GMMA_64x128x32_F32F16F16_SSILNS1D_5MajorE0ELS1G_0ELNS1D_7ScaleInE1ELS1H_1ELNS1D_9SparseSelE0EEEEEENSJ_ISC_NS5_IJNSA_ILi0EEES1L_S1L_EEEEENS5_IJNS4_10UnderscoreES1O_S1O_EEEEENS4_13SM90_TMA_LOADENS4_14ComposedLayoutINS4_7SwizzleILi2ELi4ELi3EEENS4_25smem_sparse_ptr_flag_bitsILi2ELi16EEENSJ_INS5_IJNS5_IJSB_SQ_EEENS5_IJSK_S13_EEEEEENS5_IJNS5_IJS1L_SF_EEESN_EEEEEEEvNS4_8identityES1R_NS1S_INS1T_ILi3ELi4ELi3EEENS4_18smem_ptr_flag_bitsILi16EEENSJ_INS5_IJSQ_SF_EEENS5_IJSF_SB_EEEEEEEvS24_EENS_8epilogue10collective6detail29Sm90TmaWarpSpecializedAdapterINS2E_15DefaultEpilogueIfNS5_IJSB_llEEES2I_NS2D_6thread17LinearCombinationIfLi1EffLNS2J_9ScaleType4KindE0ELNS_15FloatRoundStyleE2EfEENS1_15EpilogueDefaultEEEEEvvEEEEvNT_6ParamsE,"aw",@nobits
	.sectionflags	@""
	.align	16
	.zero		1024


//--------------------- .nv.shared.reserved.0     --------------------------
	.section	.nv.shared.reserved.0,"aw",@nobits
	.weak		__nv_reservedSMEM_offset_0_alias
	.size		__nv_reservedSMEM_offset_0_alias, 0, 0
	.other		__nv_reservedSMEM_offset_0_alias,@"STO_CUDA_RESERVED_SHARED STV_DEFAULT"
__nv_reservedSMEM_offset_0_alias:
	.zero		0


//--------------------- .nv.global                --------------------------
	.section	.nv.global,"aw",@nobits
.nv.global:
	.type		_ZN39_INTERNAL_deec4e5d_4_k_cu_7d569a16_27854cute1_E,@object
	.size		_ZN39_INTERNAL_deec4e5d_4_k_cu_7d569a16_27854cute1_E,(_ZN39_INTERNAL_deec4e5d_4_k_cu_7d569a16_27854cuda3std3__45__cpo6cbeginE - _ZN39_INTERNAL_deec4e5d_4_k_cu_7d569a16_27854cute1_E)
_ZN39_INTERNAL_deec4e5d_4_k_cu_7d569a16_27854cute1_E:
	.zero		1
	.type		_ZN39_INTERNAL_deec4e5d_4_k_cu_7d569a16_27854cuda3std3__45__cpo6cbeginE,@object
	.size		_ZN39_INTERNAL_deec4e5d_4_k_cu_7d569a16_27854cuda3std3__45__cpo6cbeginE,(_ZN39_INTERNAL_deec4e5d_4_k_cu_7d569a16_27854cuda3std3__48in_placeE - _ZN39_INTERNAL_deec4e5d_4_k_cu_7d569a16_27854cuda3std3__45__cpo6cbeginE)
_ZN39_INTERNAL_deec4e5d_4_k_cu_7d569a16_27854cuda3std3__45__cpo6cbeginE:
	.zero		1
	.type		_ZN39_INTERNAL_deec4e5d_4_k_cu_7d569a16_27854cuda3std3__48in_placeE,@object
	.size		_ZN39_INTERNAL_deec4e5d_4_k_cu_7d569a16_27854cuda3std3__48in_placeE,(_ZN39_INTERNAL_deec4e5d_4_k_cu_7d569a16_27854cuda3std6ranges3__45__cpo9iter_moveE - _ZN39_INTERNAL_deec4e5d_4_k_cu_7d569a16_27854cuda3std3__48in_placeE)
_ZN39_INTERNAL_deec4e5d_4_k_cu_7d569a16_27854cuda3std3__48in_placeE:
	.zero		1
	.type		_ZN39_INTERNAL_deec4e5d_4_k_cu_7d569a16_27854cuda3std6ranges3__45__cpo9iter_moveE,@object
	.size		_ZN39_INTERNAL_deec4e5d_4_k_cu_7d569a16_27854cuda3std6ranges3__45__cpo9iter_moveE,(_ZN39_INTERNAL_deec4e5d_4_k_cu_7d569a16_27854cuda3std3__45__cpo5beginE - _ZN39_INTERNAL_deec4e5d_4_k_cu_7d569a16_27854cuda3std6ranges3__45__cpo9iter_moveE)
_ZN39_INTERNAL_deec4e5d_4_k_cu_7d569a16_27854cuda3std6ranges3__45__cpo9iter_moveE:
	.zero		1
	.type		_ZN39_INTERNAL_deec4e5d_4_k_cu_7d569a16_27854cuda3std3__45__cpo5beginE,@object
	.size		_ZN39_INTERNAL_deec4e5d_4_k_cu_7d569a16_27854cuda3std3__45__cpo5beginE,(_ZN39_INTERNAL_deec4e5d_4_k_cu_7d569a16_27854cuda3std3__441_GLOBAL__N__deec4e5d_4_k_cu_7d569a16_27856ignoreE - _ZN39_INTERNAL_deec4e5d_4_k_cu_7d569a16_27854cuda3std3__45__cpo5beginE)
_ZN39_INTERNAL_deec4e5d_4_k_cu_7d569a16_27854cuda3std3__45__cpo5beginE:
	.zero		1
	.type		_ZN39_INTERNAL_deec4e5d_4_k_cu_7d569a16_27854cuda3std3__441_GLOBAL__N__deec4e5d_4_k_cu_7d569a16_27856ignoreE,@object
	.size		_ZN39_INTERNAL_deec4e5d_4_k_cu_7d569a16_27854cuda3std3__441_GLOBAL__N__deec4e5d_4_k_cu_7d569a16_27856ignoreE,(_ZN39_INTERNAL_deec4e5d_4_k_cu_7d569a16_27854cute7productE - _ZN39_INTERNAL_deec4e5d_4_k_cu_7d569a16_27854cuda3std3__441_GLOBAL__N__deec4e5d_4_k_cu_7d569a16_27856ignoreE)
_ZN39_INTERNAL_deec4e5d_4_k_cu_7d569a16_27854cuda3std3__441_GLOBAL__N__deec4e5d_4_k_cu_7d569a16_27856ignoreE:
	.zero		1
	.type		_ZN39_INTERNAL_deec4e5d_4_k_cu_7d569a16_27854cute7productE,@object
	.size		_ZN39_INTERNAL_deec4e5d_4_k_cu_7d569a16_27854cute7productE,(_ZN39_INTERNAL_deec4e5d_4_k_cu_7d569a16_27854cuda3std3__45__cpo3endE - _ZN39_INTERNAL_deec4e5d_4_k_cu_7d569a16_27854cute7productE)
_ZN39_INTERNAL_deec4e5d_4_k_cu_7d569a16_27854cute7productE:
	.zero		1
	.type		_ZN39_INTERNAL_deec4e5d_4_k_cu_7d569a16_27854cuda3std3__45__cpo3endE,@object
	.size		_ZN39_INTERNAL_deec4e5d_4_k_cu_7d569a16_27854cuda3std3__45__cpo3endE,(_ZN39_INTERNAL_deec4e5d_4_k_cu_7d569a16_27854cuda3std3__419piecewise_constructE - _ZN39_INTERNAL_deec4e5d_4_k_cu_7d569a16_27854cuda3std3__45__cpo3endE)
_ZN39_INTERNAL_deec4e5d_4_k_cu_7d569a16_27854cuda3std3__45__cpo3endE:
	.zero		1
	.type		_ZN39_INTERNAL_deec4e5d_4_k_cu_7d569a16_27854cuda3std3__419piecewise_constructE,@object
	.size		_ZN39_INTERNAL_deec4e5d_4_k_cu_7d569a16_27854cuda3std3__419piecewise_constructE,(_ZN39_INTERNAL_deec4e5d_4_k_cu_7d569a16_27854cuda3std3__45__cpo4cendE - _ZN39_INTERNAL_deec4e5d_4_k_cu_7d569a16_27854cuda3std3__419piecewise_constructE)
_ZN39_INTERNAL_deec4e5d_4_k_cu_7d569a16_27854cuda3std3__419piecewise_constructE:
	.zero		1
	.type		_ZN39_INTERNAL_deec4e5d_4_k_cu_7d569a16_27854cuda3std3__45__cpo4cendE,@object
	.size		_ZN39_INTERNAL_deec4e5d_4_k_cu_7d569a16_27854cuda3std3__45__cpo4cendE,(_ZN39_INTERNAL_deec4e5d_4_k_cu_7d569a16_27854cuda3std6ranges3__45__cpo4swapE - _ZN39_INTERNAL_deec4e5d_4_k_cu_7d569a16_27854cuda3std3__45__cpo4cendE)
_ZN39_INTERNAL_deec4e5d_4_k_cu_7d569a16_27854cuda3std3__45__cpo4cendE:
	.zero		1
	.type		_ZN39_INTERNAL_deec4e5d_4_k_cu_7d569a16_27854cuda3std6ranges3__45__cpo4swapE,@object
	.size		_ZN39_INTERNAL_deec4e5d_4_k_cu_7d569a16_27854cuda3std6ranges3__45__cpo4swapE,(.L_7 - _ZN39_INTERNAL_deec4e5d_4_k_cu_7d569a16_27854cuda3std6ranges3__45__cpo4swapE)
_ZN39_INTERNAL_deec4e5d_4_k_cu_7d569a16_27854cuda3std6ranges3__45__cpo4swapE:
	.zero		1
.L_7:


//--------------------- .nv.constant0._ZN7cutlass13device_kernelINS_4gemm6kernel13GemmUniversalIN4cute5tupleIJiiiiEEENS1_10collective13CollectiveMmaINS1_40MainloopSm90TmaGmmaWarpSpecializedSparseILi11ENS5_IJNS4_1CILi1EEESB_SB_EEENS1_32KernelTmaWarpSpecializedPingpongEEENS5_IJNSA_ILi64EEENSA_ILi128EEESF_EEENS_6half_tENS5_IJNS4_6LayoutINS5_IJiNS5_IJNSA_ILi2EEEiEEEiEEENS5_IJlNS5_IJSB_SK_EEElEEEEENSJ_INS5_IJNS5_IJNS5_IJNSA_ILi8EEESK_NSA_ILi4EEEEEEiEEENS5_IJNS5_IJNSA_ILi16EEESK_SK_EEEiEEEiEEENS5_IJNS5_IJNS5_IJSF_SU_NSA_ILi1024EEEEEENSA_ILi4096EEEEEENS5_IJNS5_IJSB_NSA_ILi512EEENSA_ILi32EEEEEElEEElEEEEEEEESI_NS5_IJlSB_lEEENS4_8TiledMMAINS4_8MMA_AtomIJNS4_4SM904GMMA6SPARSE27GMMA_64x128x32_F32F16F16_SSILNS1D_5MajorE0ELS1G_0ELNS1D_7ScaleInE1ELS1H_1ELNS1D_9SparseSelE0EEEEEENSJ_ISC_NS5_IJNSA_ILi0EEES1L_S1L_EEEEENS5_IJNS4_10UnderscoreES1O_S1O_EEEEENS4_13SM90_TMA_LOADENS4_14ComposedLayoutINS4_7SwizzleILi2ELi4ELi3EEENS4_25smem_sparse_ptr_flag_bitsILi2ELi16EEENSJ_INS5_IJNS5_IJSB_SQ_EEENS5_IJSK_S13_EEEEEENS5_IJNS5_IJS1L_SF_EEESN_EEEEEEEvNS4_8identityES1R_NS1S_INS1T_ILi3ELi4ELi3EEENS4_18smem_ptr_flag_bitsILi16EEENSJ_INS5_IJSQ_SF_EEENS5_IJSF_SB_EEEEEEEvS24_EENS_8epilogue10collective6detail29Sm90TmaWarpSpecializedAdapterINS2E_15DefaultEpilogueIfNS5_IJSB_llEEES2I_NS2D_6thread17LinearCombinationIfLi1EffLNS2J_9ScaleType4KindE0ELNS_15FloatRoundStyleE2EfEENS1_15EpilogueDefaultEEEEEvvEEEEvNT_6ParamsE --------------------------
	.section	.nv.constant0._ZN7cutlass13device_kernelINS_4gemm6kernel13GemmUniversalIN4cute5tupleIJiiiiEEENS1_10collective13CollectiveMmaINS1_40MainloopSm90TmaGmmaWarpSpecializedSparseILi11ENS5_IJNS4_1CILi1EEESB_SB_EEENS1_32KernelTmaWarpSpecializedPingpongEEENS5_IJNSA_ILi64EEENSA_ILi128EEESF_EEENS_6half_tENS5_IJNS4_6LayoutINS5_IJiNS5_IJNSA_ILi2EEEiEEEiEEENS5_IJlNS5_IJSB_SK_EEElEEEEENSJ_INS5_IJNS5_IJNS5_IJNSA_ILi8EEESK_NSA_ILi4EEEEEEiEEENS5_IJNS5_IJNSA_ILi16EEESK_SK_EEEiEEEiEEENS5_IJNS5_IJNS5_IJSF_SU_NSA_ILi1024EEEEEENSA_ILi4096EEEEEENS5_IJNS5_IJSB_NSA_ILi512EEENSA_ILi32EEEEEElEEElEEEEEEEESI_NS5_IJlSB_lEEENS4_8TiledMMAINS4_8MMA_AtomIJNS4_4SM904GMMA6SPARSE27GMMA_64x128x32_F32F16F16_SSILNS1D_5MajorE0ELS1G_0ELNS1D_7ScaleInE1ELS1H_1ELNS1D_9SparseSelE0EEEEEENSJ_ISC_NS5_IJNSA_ILi0EEES1L_S1L_EEEEENS5_IJNS4_10UnderscoreES1O_S1O_EEEEENS4_13SM90_TMA_LOADENS4_14ComposedLayoutINS4_7SwizzleILi2ELi4ELi3EEENS4_25smem_sparse_ptr_flag_bitsILi2ELi16EEENSJ_INS5_IJNS5_IJSB_SQ_EEENS5_IJSK_S13_EEEEEENS5_IJNS5_IJS1L_SF_EEESN_EEEEEEEvNS4_8identityES1R_NS1S_INS1T_ILi3ELi4ELi3EEENS4_18smem_ptr_flag_bitsILi16EEENSJ_INS5_IJSQ_SF_EEENS5_IJSF_SB_EEEEEEEvS24_EENS_8epilogue10collective6detail29Sm90TmaWarpSpecializedAdapterINS2E_15DefaultEpilogueIfNS5_IJSB_llEEES2I_NS2D_6thread17LinearCombinationIfLi1EffLNS2J_9ScaleType4KindE0ELNS_15FloatRoundStyleE2EfEENS1_15EpilogueDefaultEEEEEvvEEEEvNT_6ParamsE,"a",@progbits
	.sectionflags	@""
	.align	4
.nv.constant0._ZN7cutlass13device_kernelINS_4gemm6kernel13GemmUniversalIN4cute5tupleIJiiiiEEENS1_10collective13CollectiveMmaINS1_40MainloopSm90TmaGmmaWarpSpecializedSparseILi11ENS5_IJNS4_1CILi1EEESB_SB_EEENS1_32KernelTmaWarpSpecializedPingpongEEENS5_IJNSA_ILi64EEENSA_ILi128EEESF_EEENS_6half_tENS5_IJNS4_6LayoutINS5_IJiNS5_IJNSA_ILi2EEEiEEEiEEENS5_IJlNS5_IJSB_SK_EEElEEEEENSJ_INS5_IJNS5_IJNS5_IJNSA_ILi8EEESK_NSA_ILi4EEEEEEiEEENS5_IJNS5_IJNSA_ILi16EEESK_SK_EEEiEEEiEEENS5_IJNS5_IJNS5_IJSF_SU_NSA_ILi1024EEEEEENSA_ILi4096EEEEEENS5_IJNS5_IJSB_NSA_ILi512EEENSA_ILi32EEEEEElEEElEEEEEEEESI_NS5_IJlSB_lEEENS4_8TiledMMAINS4_8MMA_AtomIJNS4_4SM904GMMA6SPARSE27GMMA_64x128x32_F32F16F16_SSILNS1D_5MajorE0ELS1G_0ELNS1D_7ScaleInE1ELS1H_1ELNS1D_9SparseSelE0EEEEEENSJ_ISC_NS5_IJNSA_ILi0EEES1L_S1L_EEEEENS5_IJNS4_10UnderscoreES1O_S1O_EEEEENS4_13SM90_TMA_LOADENS4_14ComposedLayoutINS4_7SwizzleILi2ELi4ELi3EEENS4_25smem_sparse_ptr_flag_bitsILi2ELi16EEENSJ_INS5_IJNS5_IJSB_SQ_EEENS5_IJSK_S13_EEEEEENS5_IJNS5_IJS1L_SF_EEESN_EEEEEEEvNS4_8identityES1R_NS1S_INS1T_ILi3ELi4ELi3EEENS4_18smem_ptr_flag_bitsILi16EEENSJ_INS5_IJSQ_SF_EEENS5_IJSF_SB_EEEEEEEvS24_EENS_8epilogue10collective6detail29Sm90TmaWarpSpecializedAdapterINS2E_15DefaultEpilogueIfNS5_IJSB_llEEES2I_NS2D_6thread17LinearCombinationIfLi1EffLNS2J_9ScaleType4KindE0ELNS_15FloatRoundStyleE2EfEENS1_15EpilogueDefaultEEEEEvvEEEEvNT_6ParamsE:
	.zero		1920


//--------------------- SYMBOLS --------------------------

	.type		.nv.reservedSmem.offset0,@object
	.size		.nv.reservedSmem.offset0,0x4
